//
// Generated by NVIDIA NVVM Compiler
//
// Compiler Build ID: CL-36424714
// Cuda compilation tools, release 13.0, V13.0.88
// Based on NVVM 20.0.0
//

.version 9.0
.target sm_100
.address_size 64

	// .globl	_Z12make_histoXXPdP8PointW3DP5DNodeiiff

.visible .entry _Z12make_histoXXPdP8PointW3DP5DNodeiiff(
	.param .u64 .ptr .align 1 _Z12make_histoXXPdP8PointW3DP5DNodeiiff_param_0,
	.param .u64 .ptr .align 1 _Z12make_histoXXPdP8PointW3DP5DNodeiiff_param_1,
	.param .u64 .ptr .align 1 _Z12make_histoXXPdP8PointW3DP5DNodeiiff_param_2,
	.param .u32 _Z12make_histoXXPdP8PointW3DP5DNodeiiff_param_3,
	.param .u32 _Z12make_histoXXPdP8PointW3DP5DNodeiiff_param_4,
	.param .f32 _Z12make_histoXXPdP8PointW3DP5DNodeiiff_param_5,
	.param .f32 _Z12make_histoXXPdP8PointW3DP5DNodeiiff_param_6
)
{
	.reg .pred 	%p<79>;
	.reg .b16 	%rs<13>;
	.reg .b32 	%r<220>;
	.reg .b32 	%f<414>;
	.reg .b64 	%rd<174>;
	.reg .b64 	%fd<60>;

	ld.param.u64 	%rd23, [_Z12make_histoXXPdP8PointW3DP5DNodeiiff_param_0];
	ld.param.u64 	%rd24, [_Z12make_histoXXPdP8PointW3DP5DNodeiiff_param_1];
	ld.param.u64 	%rd22, [_Z12make_histoXXPdP8PointW3DP5DNodeiiff_param_2];
	ld.param.u32 	%r90, [_Z12make_histoXXPdP8PointW3DP5DNodeiiff_param_3];
	ld.param.u32 	%r91, [_Z12make_histoXXPdP8PointW3DP5DNodeiiff_param_4];
	ld.param.f32 	%f54, [_Z12make_histoXXPdP8PointW3DP5DNodeiiff_param_5];
	ld.param.f32 	%f55, [_Z12make_histoXXPdP8PointW3DP5DNodeiiff_param_6];
	cvta.to.global.u64 	%rd1, %rd23;
	cvta.to.global.u64 	%rd2, %rd24;
	cvta.to.global.u64 	%rd3, %rd22;
	mov.u32 	%r92, %ctaid.x;
	mov.u32 	%r93, %ntid.x;
	mov.u32 	%r94, %tid.x;
	mad.lo.s32 	%r1, %r92, %r93, %r94;
	mul.lo.s32 	%r2, %r90, %r90;
	mul.lo.s32 	%r95, %r2, %r90;
	setp.ge.s32 	%p1, %r1, %r95;
	@%p1 bra 	$L__BB0_91;
	ld.param.u32 	%r178, [_Z12make_histoXXPdP8PointW3DP5DNodeiiff_param_3];
	rem.s32 	%r96, %r1, %r2;
	div.s32 	%r3, %r96, %r178;
	rem.s32 	%r4, %r1, %r178;
	mul.wide.s32 	%rd25, %r1, 20;
	add.s64 	%rd26, %rd3, %rd25;
	add.s64 	%rd4, %rd26, 12;
	ld.global.u32 	%r5, [%rd26+12];
	setp.lt.s32 	%p2, %r5, 1;
	@%p2 bra 	$L__BB0_91;
	cvt.rn.f32.s32 	%f56, %r91;
	div.rn.f32 	%f1, %f56, %f54;
	mul.f32 	%f2, %f54, %f54;
	ld.global.f32 	%f3, [%rd4+-12];
	ld.global.f32 	%f4, [%rd4+-8];
	ld.global.f32 	%f5, [%rd4+-4];
	cvt.f64.f32 	%fd1, %f54;
	cvt.f64.f32 	%fd2, %f55;
	fma.rn.f64 	%fd3, %fd2, 0d3FFBB67AE8584CAA, %fd1;
	cvt.rn.f32.f64 	%f57, %fd3;
	mul.f32 	%f6, %f57, %f57;
	ld.global.u32 	%r194, [%rd4+4];
	add.s32 	%r7, %r5, %r194;
	add.s32 	%r97, %r7, -1;
	setp.ge.s32 	%p3, %r194, %r97;
	@%p3 bra 	$L__BB0_27;
	mov.b32 	%r193, 0;
	mov.b16 	%rs12, 0;
	cvt.u16.u32 	%rs5, %r5;
$L__BB0_4:
	mov.u32 	%r10, %r194;
	mul.wide.s32 	%rd27, %r10, 16;
	add.s64 	%rd5, %rd2, %rd27;
	ld.global.f32 	%f7, [%rd5];
	ld.global.f32 	%f8, [%rd5+4];
	ld.global.f32 	%f9, [%rd5+8];
	add.s32 	%r197, %r10, 1;
	setp.ge.s32 	%p4, %r197, %r7;
	@%p4 bra 	$L__BB0_26;
	ld.global.f32 	%f58, [%rd5+12];
	add.f32 	%f10, %f58, %f58;
	sub.s32 	%r99, %r5, %r193;
	add.s32 	%r100, %r99, -2;
	setp.lt.u32 	%p5, %r100, 3;
	@%p5 bra 	$L__BB0_16;
	mov.b32 	%r196, 0;
$L__BB0_7:
	.pragma "nounroll";
	mul.wide.s32 	%rd28, %r197, 16;
	add.s64 	%rd29, %rd2, %rd28;
	ld.global.f32 	%f59, [%rd29];
	ld.global.f32 	%f60, [%rd29+4];
	ld.global.f32 	%f61, [%rd29+8];
	sub.f32 	%f62, %f59, %f7;
	sub.f32 	%f63, %f60, %f8;
	mul.f32 	%f64, %f63, %f63;
	fma.rn.f32 	%f65, %f62, %f62, %f64;
	sub.f32 	%f66, %f61, %f9;
	fma.rn.f32 	%f11, %f66, %f66, %f65;
	setp.gtu.f32 	%p6, %f11, %f2;
	@%p6 bra 	$L__BB0_9;
	mul.wide.s32 	%rd30, %r197, 16;
	add.s64 	%rd31, %rd2, %rd30;
	ld.global.f32 	%f67, [%rd31+12];
	sqrt.rn.f32 	%f68, %f11;
	mul.f32 	%f69, %f1, %f68;
	cvt.rzi.s32.f32 	%r102, %f69;
	mul.f32 	%f70, %f10, %f67;
	cvt.f64.f32 	%fd4, %f70;
	mul.wide.s32 	%rd32, %r102, 8;
	add.s64 	%rd33, %rd1, %rd32;
	atom.global.add.f64 	%fd5, [%rd33], %fd4;
$L__BB0_9:
	mul.wide.s32 	%rd34, %r197, 16;
	add.s64 	%rd35, %rd2, %rd34;
	ld.global.f32 	%f71, [%rd35+16];
	ld.global.f32 	%f72, [%rd35+20];
	ld.global.f32 	%f73, [%rd35+24];
	sub.f32 	%f74, %f71, %f7;
	sub.f32 	%f75, %f72, %f8;
	mul.f32 	%f76, %f75, %f75;
	fma.rn.f32 	%f77, %f74, %f74, %f76;
	sub.f32 	%f78, %f73, %f9;
	fma.rn.f32 	%f12, %f78, %f78, %f77;
	setp.gtu.f32 	%p7, %f12, %f2;
	@%p7 bra 	$L__BB0_11;
	mul.wide.s32 	%rd36, %r197, 16;
	add.s64 	%rd37, %rd2, %rd36;
	ld.global.f32 	%f79, [%rd37+28];
	sqrt.rn.f32 	%f80, %f12;
	mul.f32 	%f81, %f1, %f80;
	cvt.rzi.s32.f32 	%r103, %f81;
	mul.f32 	%f82, %f10, %f79;
	cvt.f64.f32 	%fd6, %f82;
	mul.wide.s32 	%rd38, %r103, 8;
	add.s64 	%rd39, %rd1, %rd38;
	atom.global.add.f64 	%fd7, [%rd39], %fd6;
$L__BB0_11:
	mul.wide.s32 	%rd40, %r197, 16;
	add.s64 	%rd41, %rd2, %rd40;
	ld.global.f32 	%f83, [%rd41+32];
	ld.global.f32 	%f84, [%rd41+36];
	ld.global.f32 	%f85, [%rd41+40];
	sub.f32 	%f86, %f83, %f7;
	sub.f32 	%f87, %f84, %f8;
	mul.f32 	%f88, %f87, %f87;
	fma.rn.f32 	%f89, %f86, %f86, %f88;
	sub.f32 	%f90, %f85, %f9;
	fma.rn.f32 	%f13, %f90, %f90, %f89;
	setp.gtu.f32 	%p8, %f13, %f2;
	@%p8 bra 	$L__BB0_13;
	mul.wide.s32 	%rd42, %r197, 16;
	add.s64 	%rd43, %rd2, %rd42;
	ld.global.f32 	%f91, [%rd43+44];
	sqrt.rn.f32 	%f92, %f13;
	mul.f32 	%f93, %f1, %f92;
	cvt.rzi.s32.f32 	%r104, %f93;
	mul.f32 	%f94, %f10, %f91;
	cvt.f64.f32 	%fd8, %f94;
	mul.wide.s32 	%rd44, %r104, 8;
	add.s64 	%rd45, %rd1, %rd44;
	atom.global.add.f64 	%fd9, [%rd45], %fd8;
$L__BB0_13:
	mul.wide.s32 	%rd46, %r197, 16;
	add.s64 	%rd6, %rd2, %rd46;
	ld.global.f32 	%f95, [%rd6+48];
	ld.global.f32 	%f96, [%rd6+52];
	ld.global.f32 	%f97, [%rd6+56];
	sub.f32 	%f98, %f95, %f7;
	sub.f32 	%f99, %f96, %f8;
	mul.f32 	%f100, %f99, %f99;
	fma.rn.f32 	%f101, %f98, %f98, %f100;
	sub.f32 	%f102, %f97, %f9;
	fma.rn.f32 	%f14, %f102, %f102, %f101;
	setp.gtu.f32 	%p9, %f14, %f2;
	@%p9 bra 	$L__BB0_15;
	ld.global.f32 	%f103, [%rd6+60];
	sqrt.rn.f32 	%f104, %f14;
	mul.f32 	%f105, %f1, %f104;
	cvt.rzi.s32.f32 	%r105, %f105;
	mul.f32 	%f106, %f10, %f103;
	cvt.f64.f32 	%fd10, %f106;
	mul.wide.s32 	%rd47, %r105, 8;
	add.s64 	%rd48, %rd1, %rd47;
	atom.global.add.f64 	%fd11, [%rd48], %fd10;
$L__BB0_15:
	add.s32 	%r197, %r197, 4;
	add.s32 	%r196, %r196, 4;
	not.b32 	%r106, %r193;
	add.s32 	%r107, %r5, %r106;
	and.b32  	%r108, %r107, -4;
	setp.ne.s32 	%p10, %r196, %r108;
	@%p10 bra 	$L__BB0_7;
$L__BB0_16:
	not.b32 	%r109, %r193;
	add.s32 	%r110, %r5, %r109;
	and.b32  	%r111, %r110, 3;
	setp.eq.s32 	%p11, %r111, 0;
	@%p11 bra 	$L__BB0_26;
	not.b16 	%rs4, %rs12;
	add.s16 	%rs6, %rs4, %rs5;
	and.b16  	%rs7, %rs6, 3;
	setp.eq.s16 	%p12, %rs7, 1;
	@%p12 bra 	$L__BB0_23;
	mul.wide.s32 	%rd49, %r197, 16;
	add.s64 	%rd50, %rd2, %rd49;
	ld.global.f32 	%f107, [%rd50];
	ld.global.f32 	%f108, [%rd50+4];
	ld.global.f32 	%f109, [%rd50+8];
	sub.f32 	%f110, %f107, %f7;
	sub.f32 	%f111, %f108, %f8;
	mul.f32 	%f112, %f111, %f111;
	fma.rn.f32 	%f113, %f110, %f110, %f112;
	sub.f32 	%f114, %f109, %f9;
	fma.rn.f32 	%f15, %f114, %f114, %f113;
	setp.gtu.f32 	%p13, %f15, %f2;
	@%p13 bra 	$L__BB0_20;
	mul.wide.s32 	%rd51, %r197, 16;
	add.s64 	%rd52, %rd2, %rd51;
	ld.global.f32 	%f115, [%rd52+12];
	sqrt.rn.f32 	%f116, %f15;
	mul.f32 	%f117, %f1, %f116;
	cvt.rzi.s32.f32 	%r112, %f117;
	mul.f32 	%f118, %f10, %f115;
	cvt.f64.f32 	%fd12, %f118;
	mul.wide.s32 	%rd53, %r112, 8;
	add.s64 	%rd54, %rd1, %rd53;
	atom.global.add.f64 	%fd13, [%rd54], %fd12;
$L__BB0_20:
	mul.wide.s32 	%rd55, %r197, 16;
	add.s64 	%rd7, %rd2, %rd55;
	ld.global.f32 	%f119, [%rd7+16];
	ld.global.f32 	%f120, [%rd7+20];
	ld.global.f32 	%f121, [%rd7+24];
	sub.f32 	%f122, %f119, %f7;
	sub.f32 	%f123, %f120, %f8;
	mul.f32 	%f124, %f123, %f123;
	fma.rn.f32 	%f125, %f122, %f122, %f124;
	sub.f32 	%f126, %f121, %f9;
	fma.rn.f32 	%f16, %f126, %f126, %f125;
	setp.gtu.f32 	%p14, %f16, %f2;
	@%p14 bra 	$L__BB0_22;
	ld.global.f32 	%f127, [%rd7+28];
	sqrt.rn.f32 	%f128, %f16;
	mul.f32 	%f129, %f1, %f128;
	cvt.rzi.s32.f32 	%r113, %f129;
	mul.f32 	%f130, %f10, %f127;
	cvt.f64.f32 	%fd14, %f130;
	mul.wide.s32 	%rd56, %r113, 8;
	add.s64 	%rd57, %rd1, %rd56;
	atom.global.add.f64 	%fd15, [%rd57], %fd14;
$L__BB0_22:
	add.s32 	%r197, %r197, 2;
$L__BB0_23:
	and.b16  	%rs11, %rs6, 1;
	setp.eq.b16 	%p15, %rs11, 1;
	not.pred 	%p16, %p15;
	@%p16 bra 	$L__BB0_26;
	mul.wide.s32 	%rd58, %r197, 16;
	add.s64 	%rd8, %rd2, %rd58;
	ld.global.f32 	%f131, [%rd8];
	ld.global.f32 	%f132, [%rd8+4];
	ld.global.f32 	%f133, [%rd8+8];
	sub.f32 	%f134, %f131, %f7;
	sub.f32 	%f135, %f132, %f8;
	mul.f32 	%f136, %f135, %f135;
	fma.rn.f32 	%f137, %f134, %f134, %f136;
	sub.f32 	%f138, %f133, %f9;
	fma.rn.f32 	%f17, %f138, %f138, %f137;
	setp.gtu.f32 	%p17, %f17, %f2;
	@%p17 bra 	$L__BB0_26;
	ld.global.f32 	%f139, [%rd8+12];
	sqrt.rn.f32 	%f140, %f17;
	mul.f32 	%f141, %f1, %f140;
	cvt.rzi.s32.f32 	%r114, %f141;
	mul.f32 	%f142, %f10, %f139;
	cvt.f64.f32 	%fd16, %f142;
	mul.wide.s32 	%rd59, %r114, 8;
	add.s64 	%rd60, %rd1, %rd59;
	atom.global.add.f64 	%fd17, [%rd60], %fd16;
$L__BB0_26:
	add.s32 	%r194, %r10, 1;
	add.s32 	%r115, %r7, -2;
	setp.eq.s32 	%p18, %r10, %r115;
	add.s32 	%r193, %r193, 1;
	add.s16 	%rs12, %rs12, 1;
	@%p18 bra 	$L__BB0_27;
	bra.uni 	$L__BB0_4;
$L__BB0_27:
	ld.param.u32 	%r179, [_Z12make_histoXXPdP8PointW3DP5DNodeiiff_param_3];
	mov.u32 	%r117, %ntid.x;
	mov.u32 	%r118, %tid.x;
	mad.lo.s32 	%r119, %r92, %r117, %r118;
	div.s32 	%r120, %r119, %r2;
	add.s32 	%r206, %r120, 1;
	setp.ge.s32 	%p19, %r206, %r179;
	@%p19 bra 	$L__BB0_28;
	bra.uni 	$L__BB0_92;
$L__BB0_28:
	ld.param.u32 	%r182, [_Z12make_histoXXPdP8PointW3DP5DNodeiiff_param_3];
	add.s32 	%r199, %r3, 1;
	setp.ge.s32 	%p37, %r199, %r182;
	@%p37 bra 	$L__BB0_59;
	ld.param.u32 	%r183, [_Z12make_histoXXPdP8PointW3DP5DNodeiiff_param_3];
	setp.lt.s32 	%p38, %r183, 1;
	@%p38 bra 	$L__BB0_59;
$L__BB0_30:
	ld.param.u32 	%r184, [_Z12make_histoXXPdP8PointW3DP5DNodeiiff_param_3];
	ld.param.u64 	%rd167, [_Z12make_histoXXPdP8PointW3DP5DNodeiiff_param_2];
	mad.lo.s32 	%r140, %r3, %r184, %r4;
	cvta.to.global.u64 	%rd100, %rd167;
	mul.wide.s32 	%rd101, %r140, 20;
	add.s64 	%rd102, %rd100, %rd101;
	ld.global.f32 	%f231, [%rd102+4];
	sub.f32 	%f232, %f231, %f4;
	mul.f32 	%f18, %f232, %f232;
	mov.b32 	%r200, 0;
$L__BB0_31:
	ld.param.u32 	%r185, [_Z12make_histoXXPdP8PointW3DP5DNodeiiff_param_3];
	ld.param.u64 	%rd168, [_Z12make_histoXXPdP8PointW3DP5DNodeiiff_param_2];
	mad.lo.s32 	%r141, %r200, %r185, %r199;
	mad.lo.s32 	%r142, %r141, %r185, %r4;
	cvta.to.global.u64 	%rd103, %rd168;
	mul.wide.s32 	%rd104, %r142, 20;
	add.s64 	%rd105, %rd103, %rd104;
	add.s64 	%rd9, %rd105, 8;
	ld.global.f32 	%f233, [%rd105+8];
	sub.f32 	%f234, %f233, %f5;
	fma.rn.f32 	%f235, %f234, %f234, %f18;
	setp.gtu.f32 	%p39, %f235, %f6;
	@%p39 bra 	$L__BB0_57;
	ld.param.u64 	%rd169, [_Z12make_histoXXPdP8PointW3DP5DNodeiiff_param_2];
	cvta.to.global.u64 	%rd106, %rd169;
	mov.u32 	%r143, %ctaid.x;
	mov.u32 	%r144, %ntid.x;
	mov.u32 	%r145, %tid.x;
	mad.lo.s32 	%r146, %r143, %r144, %r145;
	mul.wide.s32 	%rd107, %r146, 20;
	add.s64 	%rd108, %rd106, %rd107;
	ld.global.u32 	%r201, [%rd108+16];
	ld.global.u32 	%r25, [%rd108+12];
	ld.global.u32 	%r26, [%rd9+8];
	ld.global.u32 	%r27, [%rd9+4];
	setp.lt.s32 	%p40, %r25, 1;
	@%p40 bra 	$L__BB0_57;
	add.s32 	%r147, %r26, 1;
	add.s32 	%r148, %r27, %r26;
	max.s32 	%r149, %r148, %r147;
	sub.s32 	%r150, %r149, %r26;
	and.b32  	%r28, %r150, 3;
	sub.s32 	%r29, %r26, %r149;
	and.b32  	%r30, %r150, -4;
	and.b32  	%r31, %r150, 1;
	add.s32 	%r32, %r25, %r201;
$L__BB0_34:
	setp.lt.s32 	%p41, %r27, 1;
	mul.wide.s32 	%rd109, %r201, 16;
	add.s64 	%rd10, %rd2, %rd109;
	ld.global.f32 	%f19, [%rd10];
	ld.global.f32 	%f20, [%rd10+4];
	ld.global.f32 	%f21, [%rd10+8];
	@%p41 bra 	$L__BB0_56;
	setp.gt.u32 	%p42, %r29, -4;
	ld.global.f32 	%f236, [%rd10+12];
	add.f32 	%f22, %f236, %f236;
	mov.u32 	%r204, %r26;
	@%p42 bra 	$L__BB0_46;
	mov.b32 	%r203, 0;
	mov.u32 	%r204, %r26;
$L__BB0_37:
	.pragma "nounroll";
	mul.wide.s32 	%rd110, %r204, 16;
	add.s64 	%rd11, %rd2, %rd110;
	ld.global.f32 	%f237, [%rd11];
	ld.global.f32 	%f238, [%rd11+4];
	ld.global.f32 	%f239, [%rd11+8];
	sub.f32 	%f240, %f237, %f19;
	sub.f32 	%f241, %f238, %f20;
	mul.f32 	%f242, %f241, %f241;
	fma.rn.f32 	%f243, %f240, %f240, %f242;
	sub.f32 	%f244, %f239, %f21;
	fma.rn.f32 	%f23, %f244, %f244, %f243;
	setp.gtu.f32 	%p43, %f23, %f2;
	@%p43 bra 	$L__BB0_39;
	ld.global.f32 	%f245, [%rd11+12];
	sqrt.rn.f32 	%f246, %f23;
	mul.f32 	%f247, %f1, %f246;
	cvt.rzi.s32.f32 	%r152, %f247;
	mul.f32 	%f248, %f22, %f245;
	cvt.f64.f32 	%fd32, %f248;
	mul.wide.s32 	%rd111, %r152, 8;
	add.s64 	%rd112, %rd1, %rd111;
	atom.global.add.f64 	%fd33, [%rd112], %fd32;
$L__BB0_39:
	ld.global.f32 	%f249, [%rd11+16];
	ld.global.f32 	%f250, [%rd11+20];
	ld.global.f32 	%f251, [%rd11+24];
	sub.f32 	%f252, %f249, %f19;
	sub.f32 	%f253, %f250, %f20;
	mul.f32 	%f254, %f253, %f253;
	fma.rn.f32 	%f255, %f252, %f252, %f254;
	sub.f32 	%f256, %f251, %f21;
	fma.rn.f32 	%f24, %f256, %f256, %f255;
	setp.gtu.f32 	%p44, %f24, %f2;
	@%p44 bra 	$L__BB0_41;
	ld.global.f32 	%f257, [%rd11+28];
	sqrt.rn.f32 	%f258, %f24;
	mul.f32 	%f259, %f1, %f258;
	cvt.rzi.s32.f32 	%r153, %f259;
	mul.f32 	%f260, %f22, %f257;
	cvt.f64.f32 	%fd34, %f260;
	mul.wide.s32 	%rd113, %r153, 8;
	add.s64 	%rd114, %rd1, %rd113;
	atom.global.add.f64 	%fd35, [%rd114], %fd34;
$L__BB0_41:
	ld.global.f32 	%f261, [%rd11+32];
	ld.global.f32 	%f262, [%rd11+36];
	ld.global.f32 	%f263, [%rd11+40];
	sub.f32 	%f264, %f261, %f19;
	sub.f32 	%f265, %f262, %f20;
	mul.f32 	%f266, %f265, %f265;
	fma.rn.f32 	%f267, %f264, %f264, %f266;
	sub.f32 	%f268, %f263, %f21;
	fma.rn.f32 	%f25, %f268, %f268, %f267;
	setp.gtu.f32 	%p45, %f25, %f2;
	@%p45 bra 	$L__BB0_43;
	ld.global.f32 	%f269, [%rd11+44];
	sqrt.rn.f32 	%f270, %f25;
	mul.f32 	%f271, %f1, %f270;
	cvt.rzi.s32.f32 	%r154, %f271;
	mul.f32 	%f272, %f22, %f269;
	cvt.f64.f32 	%fd36, %f272;
	mul.wide.s32 	%rd115, %r154, 8;
	add.s64 	%rd116, %rd1, %rd115;
	atom.global.add.f64 	%fd37, [%rd116], %fd36;
$L__BB0_43:
	ld.global.f32 	%f273, [%rd11+48];
	ld.global.f32 	%f274, [%rd11+52];
	ld.global.f32 	%f275, [%rd11+56];
	sub.f32 	%f276, %f273, %f19;
	sub.f32 	%f277, %f274, %f20;
	mul.f32 	%f278, %f277, %f277;
	fma.rn.f32 	%f279, %f276, %f276, %f278;
	sub.f32 	%f280, %f275, %f21;
	fma.rn.f32 	%f26, %f280, %f280, %f279;
	setp.gtu.f32 	%p46, %f26, %f2;
	@%p46 bra 	$L__BB0_45;
	ld.global.f32 	%f281, [%rd11+60];
	sqrt.rn.f32 	%f282, %f26;
	mul.f32 	%f283, %f1, %f282;
	cvt.rzi.s32.f32 	%r155, %f283;
	mul.f32 	%f284, %f22, %f281;
	cvt.f64.f32 	%fd38, %f284;
	mul.wide.s32 	%rd117, %r155, 8;
	add.s64 	%rd118, %rd1, %rd117;
	atom.global.add.f64 	%fd39, [%rd118], %fd38;
$L__BB0_45:
	add.s32 	%r204, %r204, 4;
	add.s32 	%r203, %r203, 4;
	setp.ne.s32 	%p47, %r203, %r30;
	@%p47 bra 	$L__BB0_37;
$L__BB0_46:
	setp.eq.s32 	%p48, %r28, 0;
	@%p48 bra 	$L__BB0_56;
	setp.eq.s32 	%p49, %r28, 1;
	@%p49 bra 	$L__BB0_53;
	mul.wide.s32 	%rd119, %r204, 16;
	add.s64 	%rd120, %rd2, %rd119;
	ld.global.f32 	%f285, [%rd120];
	ld.global.f32 	%f286, [%rd120+4];
	ld.global.f32 	%f287, [%rd120+8];
	sub.f32 	%f288, %f285, %f19;
	sub.f32 	%f289, %f286, %f20;
	mul.f32 	%f290, %f289, %f289;
	fma.rn.f32 	%f291, %f288, %f288, %f290;
	sub.f32 	%f292, %f287, %f21;
	fma.rn.f32 	%f27, %f292, %f292, %f291;
	setp.gtu.f32 	%p50, %f27, %f2;
	@%p50 bra 	$L__BB0_50;
	mul.wide.s32 	%rd121, %r204, 16;
	add.s64 	%rd122, %rd2, %rd121;
	ld.global.f32 	%f293, [%rd122+12];
	sqrt.rn.f32 	%f294, %f27;
	mul.f32 	%f295, %f1, %f294;
	cvt.rzi.s32.f32 	%r156, %f295;
	mul.f32 	%f296, %f22, %f293;
	cvt.f64.f32 	%fd40, %f296;
	mul.wide.s32 	%rd123, %r156, 8;
	add.s64 	%rd124, %rd1, %rd123;
	atom.global.add.f64 	%fd41, [%rd124], %fd40;
$L__BB0_50:
	mul.wide.s32 	%rd125, %r204, 16;
	add.s64 	%rd126, %rd2, %rd125;
	ld.global.f32 	%f297, [%rd126+16];
	ld.global.f32 	%f298, [%rd126+20];
	ld.global.f32 	%f299, [%rd126+24];
	sub.f32 	%f300, %f297, %f19;
	sub.f32 	%f301, %f298, %f20;
	mul.f32 	%f302, %f301, %f301;
	fma.rn.f32 	%f303, %f300, %f300, %f302;
	sub.f32 	%f304, %f299, %f21;
	fma.rn.f32 	%f28, %f304, %f304, %f303;
	setp.gtu.f32 	%p51, %f28, %f2;
	@%p51 bra 	$L__BB0_52;
	mul.wide.s32 	%rd127, %r204, 16;
	add.s64 	%rd128, %rd2, %rd127;
	ld.global.f32 	%f305, [%rd128+28];
	sqrt.rn.f32 	%f306, %f28;
	mul.f32 	%f307, %f1, %f306;
	cvt.rzi.s32.f32 	%r157, %f307;
	mul.f32 	%f308, %f22, %f305;
	cvt.f64.f32 	%fd42, %f308;
	mul.wide.s32 	%rd129, %r157, 8;
	add.s64 	%rd130, %rd1, %rd129;
	atom.global.add.f64 	%fd43, [%rd130], %fd42;
$L__BB0_52:
	add.s32 	%r204, %r204, 2;
$L__BB0_53:
	setp.eq.s32 	%p52, %r31, 0;
	@%p52 bra 	$L__BB0_56;
	mul.wide.s32 	%rd131, %r204, 16;
	add.s64 	%rd12, %rd2, %rd131;
	ld.global.f32 	%f309, [%rd12];
	ld.global.f32 	%f310, [%rd12+4];
	ld.global.f32 	%f311, [%rd12+8];
	sub.f32 	%f312, %f309, %f19;
	sub.f32 	%f313, %f310, %f20;
	mul.f32 	%f314, %f313, %f313;
	fma.rn.f32 	%f315, %f312, %f312, %f314;
	sub.f32 	%f316, %f311, %f21;
	fma.rn.f32 	%f29, %f316, %f316, %f315;
	setp.gtu.f32 	%p53, %f29, %f2;
	@%p53 bra 	$L__BB0_56;
	ld.global.f32 	%f317, [%rd12+12];
	sqrt.rn.f32 	%f318, %f29;
	mul.f32 	%f319, %f1, %f318;
	cvt.rzi.s32.f32 	%r158, %f319;
	mul.f32 	%f320, %f22, %f317;
	cvt.f64.f32 	%fd44, %f320;
	mul.wide.s32 	%rd132, %r158, 8;
	add.s64 	%rd133, %rd1, %rd132;
	atom.global.add.f64 	%fd45, [%rd133], %fd44;
$L__BB0_56:
	add.s32 	%r201, %r201, 1;
	setp.lt.s32 	%p54, %r201, %r32;
	@%p54 bra 	$L__BB0_34;
$L__BB0_57:
	ld.param.u32 	%r186, [_Z12make_histoXXPdP8PointW3DP5DNodeiiff_param_3];
	add.s32 	%r200, %r200, 1;
	setp.ne.s32 	%p55, %r200, %r186;
	@%p55 bra 	$L__BB0_31;
	ld.param.u32 	%r187, [_Z12make_histoXXPdP8PointW3DP5DNodeiiff_param_3];
	add.s32 	%r199, %r199, 1;
	setp.eq.s32 	%p56, %r199, %r187;
	@%p56 bra 	$L__BB0_59;
	bra.uni 	$L__BB0_30;
$L__BB0_59:
	ld.param.u32 	%r188, [_Z12make_histoXXPdP8PointW3DP5DNodeiiff_param_3];
	add.s32 	%r212, %r4, 1;
	setp.ge.s32 	%p57, %r212, %r188;
	setp.lt.s32 	%p58, %r188, 1;
	or.pred  	%p59, %p57, %p58;
	@%p59 bra 	$L__BB0_91;
$L__BB0_60:
	ld.param.u64 	%rd170, [_Z12make_histoXXPdP8PointW3DP5DNodeiiff_param_2];
	cvta.to.global.u64 	%rd134, %rd170;
	mul.wide.s32 	%rd135, %r212, 20;
	add.s64 	%rd136, %rd134, %rd135;
	ld.global.f32 	%f321, [%rd136];
	sub.f32 	%f322, %f321, %f3;
	mul.f32 	%f41, %f322, %f322;
	mov.b32 	%r213, 0;
$L__BB0_61:
	ld.param.u32 	%r189, [_Z12make_histoXXPdP8PointW3DP5DNodeiiff_param_3];
	ld.param.u64 	%rd171, [_Z12make_histoXXPdP8PointW3DP5DNodeiiff_param_2];
	mad.lo.s32 	%r67, %r213, %r189, %r212;
	cvta.to.global.u64 	%rd137, %rd171;
	mul.wide.s32 	%rd138, %r67, 20;
	add.s64 	%rd139, %rd137, %rd138;
	ld.global.f32 	%f323, [%rd139+4];
	sub.f32 	%f324, %f323, %f4;
	mul.f32 	%f42, %f324, %f324;
	mov.b32 	%r214, 0;
$L__BB0_62:
	ld.param.u64 	%rd172, [_Z12make_histoXXPdP8PointW3DP5DNodeiiff_param_2];
	mad.lo.s32 	%r161, %r2, %r214, %r67;
	cvta.to.global.u64 	%rd140, %rd172;
	mul.wide.s32 	%rd141, %r161, 20;
	add.s64 	%rd142, %rd140, %rd141;
	add.s64 	%rd17, %rd142, 8;
	ld.global.f32 	%f325, [%rd142+8];
	sub.f32 	%f326, %f325, %f5;
	fma.rn.f32 	%f327, %f326, %f326, %f42;
	add.f32 	%f328, %f41, %f327;
	setp.gtu.f32 	%p60, %f328, %f6;
	@%p60 bra 	$L__BB0_88;
	ld.param.u64 	%rd173, [_Z12make_histoXXPdP8PointW3DP5DNodeiiff_param_2];
	cvta.to.global.u64 	%rd143, %rd173;
	mov.u32 	%r162, %ctaid.x;
	mov.u32 	%r163, %ntid.x;
	mov.u32 	%r164, %tid.x;
	mad.lo.s32 	%r165, %r162, %r163, %r164;
	mul.wide.s32 	%rd144, %r165, 20;
	add.s64 	%rd145, %rd143, %rd144;
	ld.global.u32 	%r215, [%rd145+16];
	ld.global.u32 	%r70, [%rd145+12];
	ld.global.u32 	%r71, [%rd17+8];
	ld.global.u32 	%r72, [%rd17+4];
	setp.lt.s32 	%p61, %r70, 1;
	@%p61 bra 	$L__BB0_88;
	add.s32 	%r166, %r71, 1;
	add.s32 	%r167, %r72, %r71;
	max.s32 	%r168, %r167, %r166;
	sub.s32 	%r169, %r168, %r71;
	and.b32  	%r73, %r169, 3;
	sub.s32 	%r74, %r71, %r168;
	and.b32  	%r75, %r169, 1;
	and.b32  	%r170, %r169, -4;
	neg.s32 	%r76, %r170;
	add.s32 	%r77, %r70, %r215;
$L__BB0_65:
	setp.lt.s32 	%p62, %r72, 1;
	mul.wide.s32 	%rd146, %r215, 16;
	add.s64 	%rd18, %rd2, %rd146;
	ld.global.f32 	%f43, [%rd18];
	ld.global.f32 	%f44, [%rd18+4];
	ld.global.f32 	%f45, [%rd18+8];
	@%p62 bra 	$L__BB0_87;
	setp.gt.u32 	%p63, %r74, -4;
	ld.global.f32 	%f329, [%rd18+12];
	add.f32 	%f46, %f329, %f329;
	mov.u32 	%r218, %r71;
	@%p63 bra 	$L__BB0_77;
	mov.u32 	%r216, %r76;
	mov.u32 	%r218, %r71;
$L__BB0_68:
	.pragma "nounroll";
	mul.wide.s32 	%rd147, %r218, 16;
	add.s64 	%rd148, %rd2, %rd147;
	add.s64 	%rd19, %rd148, 32;
	ld.global.f32 	%f330, [%rd148];
	ld.global.f32 	%f331, [%rd148+4];
	ld.global.f32 	%f332, [%rd148+8];
	sub.f32 	%f333, %f330, %f43;
	sub.f32 	%f334, %f331, %f44;
	mul.f32 	%f335, %f334, %f334;
	fma.rn.f32 	%f336, %f333, %f333, %f335;
	sub.f32 	%f337, %f332, %f45;
	fma.rn.f32 	%f47, %f337, %f337, %f336;
	setp.gtu.f32 	%p64, %f47, %f2;
	@%p64 bra 	$L__BB0_70;
	ld.global.f32 	%f338, [%rd19+-20];
	sqrt.rn.f32 	%f339, %f47;
	mul.f32 	%f340, %f1, %f339;
	cvt.rzi.s32.f32 	%r171, %f340;
	mul.f32 	%f341, %f46, %f338;
	cvt.f64.f32 	%fd46, %f341;
	mul.wide.s32 	%rd149, %r171, 8;
	add.s64 	%rd150, %rd1, %rd149;
	atom.global.add.f64 	%fd47, [%rd150], %fd46;
$L__BB0_70:
	ld.global.f32 	%f342, [%rd19+-16];
	ld.global.f32 	%f343, [%rd19+-12];
	ld.global.f32 	%f344, [%rd19+-8];
	sub.f32 	%f345, %f342, %f43;
	sub.f32 	%f346, %f343, %f44;
	mul.f32 	%f347, %f346, %f346;
	fma.rn.f32 	%f348, %f345, %f345, %f347;
	sub.f32 	%f349, %f344, %f45;
	fma.rn.f32 	%f48, %f349, %f349, %f348;
	setp.gtu.f32 	%p65, %f48, %f2;
	@%p65 bra 	$L__BB0_72;
	ld.global.f32 	%f350, [%rd19+-4];
	sqrt.rn.f32 	%f351, %f48;
	mul.f32 	%f352, %f1, %f351;
	cvt.rzi.s32.f32 	%r172, %f352;
	mul.f32 	%f353, %f46, %f350;
	cvt.f64.f32 	%fd48, %f353;
	mul.wide.s32 	%rd151, %r172, 8;
	add.s64 	%rd152, %rd1, %rd151;
	atom.global.add.f64 	%fd49, [%rd152], %fd48;
$L__BB0_72:
	ld.global.f32 	%f354, [%rd19];
	ld.global.f32 	%f355, [%rd19+4];
	ld.global.f32 	%f356, [%rd19+8];
	sub.f32 	%f357, %f354, %f43;
	sub.f32 	%f358, %f355, %f44;
	mul.f32 	%f359, %f358, %f358;
	fma.rn.f32 	%f360, %f357, %f357, %f359;
	sub.f32 	%f361, %f356, %f45;
	fma.rn.f32 	%f49, %f361, %f361, %f360;
	setp.gtu.f32 	%p66, %f49, %f2;
	@%p66 bra 	$L__BB0_74;
	ld.global.f32 	%f362, [%rd19+12];
	sqrt.rn.f32 	%f363, %f49;
	mul.f32 	%f364, %f1, %f363;
	cvt.rzi.s32.f32 	%r173, %f364;
	mul.f32 	%f365, %f46, %f362;
	cvt.f64.f32 	%fd50, %f365;
	mul.wide.s32 	%rd153, %r173, 8;
	add.s64 	%rd154, %rd1, %rd153;
	atom.global.add.f64 	%fd51, [%rd154], %fd50;
$L__BB0_74:
	ld.global.f32 	%f366, [%rd19+16];
	ld.global.f32 	%f367, [%rd19+20];
	ld.global.f32 	%f368, [%rd19+24];
	sub.f32 	%f369, %f366, %f43;
	sub.f32 	%f370, %f367, %f44;
	mul.f32 	%f371, %f370, %f370;
	fma.rn.f32 	%f372, %f369, %f369, %f371;
	sub.f32 	%f373, %f368, %f45;
	fma.rn.f32 	%f50, %f373, %f373, %f372;
	setp.gtu.f32 	%p67, %f50, %f2;
	@%p67 bra 	$L__BB0_76;
	ld.global.f32 	%f374, [%rd19+28];
	sqrt.rn.f32 	%f375, %f50;
	mul.f32 	%f376, %f1, %f375;
	cvt.rzi.s32.f32 	%r174, %f376;
	mul.f32 	%f377, %f46, %f374;
	cvt.f64.f32 	%fd52, %f377;
	mul.wide.s32 	%rd155, %r174, 8;
	add.s64 	%rd156, %rd1, %rd155;
	atom.global.add.f64 	%fd53, [%rd156], %fd52;
$L__BB0_76:
	add.s32 	%r218, %r218, 4;
	add.s32 	%r216, %r216, 4;
	setp.ne.s32 	%p68, %r216, 0;
	@%p68 bra 	$L__BB0_68;
$L__BB0_77:
	setp.eq.s32 	%p69, %r73, 0;
	@%p69 bra 	$L__BB0_87;
	setp.eq.s32 	%p70, %r73, 1;
	@%p70 bra 	$L__BB0_84;
	mul.wide.s32 	%rd157, %r218, 16;
	add.s64 	%rd20, %rd2, %rd157;
	ld.global.f32 	%f378, [%rd20];
	ld.global.f32 	%f379, [%rd20+4];
	ld.global.f32 	%f380, [%rd20+8];
	sub.f32 	%f381, %f378, %f43;
	sub.f32 	%f382, %f379, %f44;
	mul.f32 	%f383, %f382, %f382;
	fma.rn.f32 	%f384, %f381, %f381, %f383;
	sub.f32 	%f385, %f380, %f45;
	fma.rn.f32 	%f51, %f385, %f385, %f384;
	setp.gtu.f32 	%p71, %f51, %f2;
	@%p71 bra 	$L__BB0_81;
	ld.global.f32 	%f386, [%rd20+12];
	sqrt.rn.f32 	%f387, %f51;
	mul.f32 	%f388, %f1, %f387;
	cvt.rzi.s32.f32 	%r175, %f388;
	mul.f32 	%f389, %f46, %f386;
	cvt.f64.f32 	%fd54, %f389;
	mul.wide.s32 	%rd158, %r175, 8;
	add.s64 	%rd159, %rd1, %rd158;
	atom.global.add.f64 	%fd55, [%rd159], %fd54;
$L__BB0_81:
	ld.global.f32 	%f390, [%rd20+16];
	ld.global.f32 	%f391, [%rd20+20];
	ld.global.f32 	%f392, [%rd20+24];
	sub.f32 	%f393, %f390, %f43;
	sub.f32 	%f394, %f391, %f44;
	mul.f32 	%f395, %f394, %f394;
	fma.rn.f32 	%f396, %f393, %f393, %f395;
	sub.f32 	%f397, %f392, %f45;
	fma.rn.f32 	%f52, %f397, %f397, %f396;
	setp.gtu.f32 	%p72, %f52, %f2;
	@%p72 bra 	$L__BB0_83;
	ld.global.f32 	%f398, [%rd20+28];
	sqrt.rn.f32 	%f399, %f52;
	mul.f32 	%f400, %f1, %f399;
	cvt.rzi.s32.f32 	%r176, %f400;
	mul.f32 	%f401, %f46, %f398;
	cvt.f64.f32 	%fd56, %f401;
	mul.wide.s32 	%rd160, %r176, 8;
	add.s64 	%rd161, %rd1, %rd160;
	atom.global.add.f64 	%fd57, [%rd161], %fd56;
$L__BB0_83:
	add.s32 	%r218, %r218, 2;
$L__BB0_84:
	setp.eq.s32 	%p73, %r75, 0;
	@%p73 bra 	$L__BB0_87;
	mul.wide.s32 	%rd162, %r218, 16;
	add.s64 	%rd21, %rd2, %rd162;
	ld.global.f32 	%f402, [%rd21];
	ld.global.f32 	%f403, [%rd21+4];
	ld.global.f32 	%f404, [%rd21+8];
	sub.f32 	%f405, %f402, %f43;
	sub.f32 	%f406, %f403, %f44;
	mul.f32 	%f407, %f406, %f406;
	fma.rn.f32 	%f408, %f405, %f405, %f407;
	sub.f32 	%f409, %f404, %f45;
	fma.rn.f32 	%f53, %f409, %f409, %f408;
	setp.gtu.f32 	%p74, %f53, %f2;
	@%p74 bra 	$L__BB0_87;
	ld.global.f32 	%f410, [%rd21+12];
	sqrt.rn.f32 	%f411, %f53;
	mul.f32 	%f412, %f1, %f411;
	cvt.rzi.s32.f32 	%r177, %f412;
	mul.f32 	%f413, %f46, %f410;
	cvt.f64.f32 	%fd58, %f413;
	mul.wide.s32 	%rd163, %r177, 8;
	add.s64 	%rd164, %rd1, %rd163;
	atom.global.add.f64 	%fd59, [%rd164], %fd58;
$L__BB0_87:
	add.s32 	%r215, %r215, 1;
	setp.lt.s32 	%p75, %r215, %r77;
	@%p75 bra 	$L__BB0_65;
$L__BB0_88:
	ld.param.u32 	%r190, [_Z12make_histoXXPdP8PointW3DP5DNodeiiff_param_3];
	add.s32 	%r214, %r214, 1;
	setp.ne.s32 	%p76, %r214, %r190;
	@%p76 bra 	$L__BB0_62;
	ld.param.u32 	%r191, [_Z12make_histoXXPdP8PointW3DP5DNodeiiff_param_3];
	add.s32 	%r213, %r213, 1;
	setp.ne.s32 	%p77, %r213, %r191;
	@%p77 bra 	$L__BB0_61;
	ld.param.u32 	%r192, [_Z12make_histoXXPdP8PointW3DP5DNodeiiff_param_3];
	add.s32 	%r212, %r212, 1;
	setp.ne.s32 	%p78, %r212, %r192;
	@%p78 bra 	$L__BB0_60;
$L__BB0_91:
	ret;
$L__BB0_92:
	ld.param.u32 	%r180, [_Z12make_histoXXPdP8PointW3DP5DNodeiiff_param_3];
	ld.param.u64 	%rd165, [_Z12make_histoXXPdP8PointW3DP5DNodeiiff_param_2];
	mad.lo.s32 	%r121, %r206, %r180, %r3;
	mad.lo.s32 	%r122, %r121, %r180, %r4;
	cvta.to.global.u64 	%rd61, %rd165;
	mul.wide.s32 	%rd62, %r122, 20;
	add.s64 	%rd63, %rd61, %rd62;
	add.s64 	%rd13, %rd63, 8;
	ld.global.f32 	%f143, [%rd63+8];
	sub.f32 	%f144, %f143, %f5;
	mul.f32 	%f145, %f144, %f144;
	setp.gtu.f32 	%p20, %f145, %f6;
	@%p20 bra 	$L__BB0_118;
	ld.param.u64 	%rd166, [_Z12make_histoXXPdP8PointW3DP5DNodeiiff_param_2];
	cvta.to.global.u64 	%rd64, %rd166;
	mov.u32 	%r123, %ctaid.x;
	mov.u32 	%r124, %ntid.x;
	mov.u32 	%r125, %tid.x;
	mad.lo.s32 	%r126, %r123, %r124, %r125;
	mul.wide.s32 	%rd65, %r126, 20;
	add.s64 	%rd66, %rd64, %rd65;
	ld.global.u32 	%r207, [%rd66+16];
	ld.global.u32 	%r46, [%rd66+12];
	ld.global.u32 	%r47, [%rd13+8];
	ld.global.u32 	%r48, [%rd13+4];
	setp.lt.s32 	%p21, %r46, 1;
	@%p21 bra 	$L__BB0_118;
	add.s32 	%r127, %r47, 1;
	add.s32 	%r128, %r48, %r47;
	max.s32 	%r129, %r128, %r127;
	sub.s32 	%r130, %r129, %r47;
	and.b32  	%r49, %r130, 3;
	sub.s32 	%r50, %r47, %r129;
	and.b32  	%r51, %r130, -4;
	and.b32  	%r52, %r130, 1;
	add.s32 	%r53, %r46, %r207;
$L__BB0_95:
	setp.lt.s32 	%p22, %r48, 1;
	mul.wide.s32 	%rd67, %r207, 16;
	add.s64 	%rd14, %rd2, %rd67;
	ld.global.f32 	%f30, [%rd14];
	ld.global.f32 	%f31, [%rd14+4];
	ld.global.f32 	%f32, [%rd14+8];
	@%p22 bra 	$L__BB0_117;
	setp.gt.u32 	%p23, %r50, -4;
	ld.global.f32 	%f146, [%rd14+12];
	add.f32 	%f33, %f146, %f146;
	mov.u32 	%r210, %r47;
	@%p23 bra 	$L__BB0_107;
	mov.b32 	%r209, 0;
	mov.u32 	%r210, %r47;
$L__BB0_98:
	.pragma "nounroll";
	mul.wide.s32 	%rd68, %r210, 16;
	add.s64 	%rd69, %rd2, %rd68;
	ld.global.f32 	%f147, [%rd69];
	ld.global.f32 	%f148, [%rd69+4];
	ld.global.f32 	%f149, [%rd69+8];
	sub.f32 	%f150, %f147, %f30;
	sub.f32 	%f151, %f148, %f31;
	mul.f32 	%f152, %f151, %f151;
	fma.rn.f32 	%f153, %f150, %f150, %f152;
	sub.f32 	%f154, %f149, %f32;
	fma.rn.f32 	%f34, %f154, %f154, %f153;
	setp.gtu.f32 	%p24, %f34, %f2;
	@%p24 bra 	$L__BB0_100;
	mul.wide.s32 	%rd70, %r210, 16;
	add.s64 	%rd71, %rd2, %rd70;
	ld.global.f32 	%f155, [%rd71+12];
	sqrt.rn.f32 	%f156, %f34;
	mul.f32 	%f157, %f1, %f156;
	cvt.rzi.s32.f32 	%r132, %f157;
	mul.f32 	%f158, %f33, %f155;
	cvt.f64.f32 	%fd18, %f158;
	mul.wide.s32 	%rd72, %r132, 8;
	add.s64 	%rd73, %rd1, %rd72;
	atom.global.add.f64 	%fd19, [%rd73], %fd18;
$L__BB0_100:
	mul.wide.s32 	%rd74, %r210, 16;
	add.s64 	%rd75, %rd2, %rd74;
	ld.global.f32 	%f159, [%rd75+16];
	ld.global.f32 	%f160, [%rd75+20];
	ld.global.f32 	%f161, [%rd75+24];
	sub.f32 	%f162, %f159, %f30;
	sub.f32 	%f163, %f160, %f31;
	mul.f32 	%f164, %f163, %f163;
	fma.rn.f32 	%f165, %f162, %f162, %f164;
	sub.f32 	%f166, %f161, %f32;
	fma.rn.f32 	%f35, %f166, %f166, %f165;
	setp.gtu.f32 	%p25, %f35, %f2;
	@%p25 bra 	$L__BB0_102;
	mul.wide.s32 	%rd76, %r210, 16;
	add.s64 	%rd77, %rd2, %rd76;
	ld.global.f32 	%f167, [%rd77+28];
	sqrt.rn.f32 	%f168, %f35;
	mul.f32 	%f169, %f1, %f168;
	cvt.rzi.s32.f32 	%r133, %f169;
	mul.f32 	%f170, %f33, %f167;
	cvt.f64.f32 	%fd20, %f170;
	mul.wide.s32 	%rd78, %r133, 8;
	add.s64 	%rd79, %rd1, %rd78;
	atom.global.add.f64 	%fd21, [%rd79], %fd20;
$L__BB0_102:
	mul.wide.s32 	%rd80, %r210, 16;
	add.s64 	%rd81, %rd2, %rd80;
	ld.global.f32 	%f171, [%rd81+32];
	ld.global.f32 	%f172, [%rd81+36];
	ld.global.f32 	%f173, [%rd81+40];
	sub.f32 	%f174, %f171, %f30;
	sub.f32 	%f175, %f172, %f31;
	mul.f32 	%f176, %f175, %f175;
	fma.rn.f32 	%f177, %f174, %f174, %f176;
	sub.f32 	%f178, %f173, %f32;
	fma.rn.f32 	%f36, %f178, %f178, %f177;
	setp.gtu.f32 	%p26, %f36, %f2;
	@%p26 bra 	$L__BB0_104;
	mul.wide.s32 	%rd82, %r210, 16;
	add.s64 	%rd83, %rd2, %rd82;
	ld.global.f32 	%f179, [%rd83+44];
	sqrt.rn.f32 	%f180, %f36;
	mul.f32 	%f181, %f1, %f180;
	cvt.rzi.s32.f32 	%r134, %f181;
	mul.f32 	%f182, %f33, %f179;
	cvt.f64.f32 	%fd22, %f182;
	mul.wide.s32 	%rd84, %r134, 8;
	add.s64 	%rd85, %rd1, %rd84;
	atom.global.add.f64 	%fd23, [%rd85], %fd22;
$L__BB0_104:
	mul.wide.s32 	%rd86, %r210, 16;
	add.s64 	%rd87, %rd2, %rd86;
	ld.global.f32 	%f183, [%rd87+48];
	ld.global.f32 	%f184, [%rd87+52];
	ld.global.f32 	%f185, [%rd87+56];
	sub.f32 	%f186, %f183, %f30;
	sub.f32 	%f187, %f184, %f31;
	mul.f32 	%f188, %f187, %f187;
	fma.rn.f32 	%f189, %f186, %f186, %f188;
	sub.f32 	%f190, %f185, %f32;
	fma.rn.f32 	%f37, %f190, %f190, %f189;
	setp.gtu.f32 	%p27, %f37, %f2;
	@%p27 bra 	$L__BB0_106;
	mul.wide.s32 	%rd88, %r210, 16;
	add.s64 	%rd89, %rd2, %rd88;
	ld.global.f32 	%f191, [%rd89+60];
	sqrt.rn.f32 	%f192, %f37;
	mul.f32 	%f193, %f1, %f192;
	cvt.rzi.s32.f32 	%r135, %f193;
	mul.f32 	%f194, %f33, %f191;
	cvt.f64.f32 	%fd24, %f194;
	mul.wide.s32 	%rd90, %r135, 8;
	add.s64 	%rd91, %rd1, %rd90;
	atom.global.add.f64 	%fd25, [%rd91], %fd24;
$L__BB0_106:
	add.s32 	%r210, %r210, 4;
	add.s32 	%r209, %r209, 4;
	setp.ne.s32 	%p28, %r209, %r51;
	@%p28 bra 	$L__BB0_98;
$L__BB0_107:
	setp.eq.s32 	%p29, %r49, 0;
	@%p29 bra 	$L__BB0_117;
	setp.eq.s32 	%p30, %r49, 1;
	@%p30 bra 	$L__BB0_114;
	mul.wide.s32 	%rd92, %r210, 16;
	add.s64 	%rd15, %rd2, %rd92;
	ld.global.f32 	%f195, [%rd15];
	ld.global.f32 	%f196, [%rd15+4];
	ld.global.f32 	%f197, [%rd15+8];
	sub.f32 	%f198, %f195, %f30;
	sub.f32 	%f199, %f196, %f31;
	mul.f32 	%f200, %f199, %f199;
	fma.rn.f32 	%f201, %f198, %f198, %f200;
	sub.f32 	%f202, %f197, %f32;
	fma.rn.f32 	%f38, %f202, %f202, %f201;
	setp.gtu.f32 	%p31, %f38, %f2;
	@%p31 bra 	$L__BB0_111;
	ld.global.f32 	%f203, [%rd15+12];
	sqrt.rn.f32 	%f204, %f38;
	mul.f32 	%f205, %f1, %f204;
	cvt.rzi.s32.f32 	%r136, %f205;
	mul.f32 	%f206, %f33, %f203;
	cvt.f64.f32 	%fd26, %f206;
	mul.wide.s32 	%rd93, %r136, 8;
	add.s64 	%rd94, %rd1, %rd93;
	atom.global.add.f64 	%fd27, [%rd94], %fd26;
$L__BB0_111:
	ld.global.f32 	%f207, [%rd15+16];
	ld.global.f32 	%f208, [%rd15+20];
	ld.global.f32 	%f209, [%rd15+24];
	sub.f32 	%f210, %f207, %f30;
	sub.f32 	%f211, %f208, %f31;
	mul.f32 	%f212, %f211, %f211;
	fma.rn.f32 	%f213, %f210, %f210, %f212;
	sub.f32 	%f214, %f209, %f32;
	fma.rn.f32 	%f39, %f214, %f214, %f213;
	setp.gtu.f32 	%p32, %f39, %f2;
	@%p32 bra 	$L__BB0_113;
	ld.global.f32 	%f215, [%rd15+28];
	sqrt.rn.f32 	%f216, %f39;
	mul.f32 	%f217, %f1, %f216;
	cvt.rzi.s32.f32 	%r137, %f217;
	mul.f32 	%f218, %f33, %f215;
	cvt.f64.f32 	%fd28, %f218;
	mul.wide.s32 	%rd95, %r137, 8;
	add.s64 	%rd96, %rd1, %rd95;
	atom.global.add.f64 	%fd29, [%rd96], %fd28;
$L__BB0_113:
	add.s32 	%r210, %r210, 2;
$L__BB0_114:
	setp.eq.s32 	%p33, %r52, 0;
	@%p33 bra 	$L__BB0_117;
	mul.wide.s32 	%rd97, %r210, 16;
	add.s64 	%rd16, %rd2, %rd97;
	ld.global.f32 	%f219, [%rd16];
	ld.global.f32 	%f220, [%rd16+4];
	ld.global.f32 	%f221, [%rd16+8];
	sub.f32 	%f222, %f219, %f30;
	sub.f32 	%f223, %f220, %f31;
	mul.f32 	%f224, %f223, %f223;
	fma.rn.f32 	%f225, %f222, %f222, %f224;
	sub.f32 	%f226, %f221, %f32;
	fma.rn.f32 	%f40, %f226, %f226, %f225;
	setp.gtu.f32 	%p34, %f40, %f2;
	@%p34 bra 	$L__BB0_117;
	ld.global.f32 	%f227, [%rd16+12];
	sqrt.rn.f32 	%f228, %f40;
	mul.f32 	%f229, %f1, %f228;
	cvt.rzi.s32.f32 	%r138, %f229;
	mul.f32 	%f230, %f33, %f227;
	cvt.f64.f32 	%fd30, %f230;
	mul.wide.s32 	%rd98, %r138, 8;
	add.s64 	%rd99, %rd1, %rd98;
	atom.global.add.f64 	%fd31, [%rd99], %fd30;
$L__BB0_117:
	add.s32 	%r207, %r207, 1;
	setp.lt.s32 	%p35, %r207, %r53;
	@%p35 bra 	$L__BB0_95;
$L__BB0_118:
	ld.param.u32 	%r181, [_Z12make_histoXXPdP8PointW3DP5DNodeiiff_param_3];
	add.s32 	%r206, %r206, 1;
	setp.eq.s32 	%p36, %r206, %r181;
	@%p36 bra 	$L__BB0_28;
	bra.uni 	$L__BB0_92;

}
	// .globl	_Z12make_histoXYPdP8PointW3DP5DNodeS1_S3_iiff
.visible .entry _Z12make_histoXYPdP8PointW3DP5DNodeS1_S3_iiff(
	.param .u64 .ptr .align 1 _Z12make_histoXYPdP8PointW3DP5DNodeS1_S3_iiff_param_0,
	.param .u64 .ptr .align 1 _Z12make_histoXYPdP8PointW3DP5DNodeS1_S3_iiff_param_1,
	.param .u64 .ptr .align 1 _Z12make_histoXYPdP8PointW3DP5DNodeS1_S3_iiff_param_2,
	.param .u64 .ptr .align 1 _Z12make_histoXYPdP8PointW3DP5DNodeS1_S3_iiff_param_3,
	.param .u64 .ptr .align 1 _Z12make_histoXYPdP8PointW3DP5DNodeS1_S3_iiff_param_4,
	.param .u32 _Z12make_histoXYPdP8PointW3DP5DNodeS1_S3_iiff_param_5,
	.param .u32 _Z12make_histoXYPdP8PointW3DP5DNodeS1_S3_iiff_param_6,
	.param .f32 _Z12make_histoXYPdP8PointW3DP5DNodeS1_S3_iiff_param_7,
	.param .f32 _Z12make_histoXYPdP8PointW3DP5DNodeS1_S3_iiff_param_8
)
{
	.reg .pred 	%p<22>;
	.reg .b32 	%r<67>;
	.reg .b32 	%f<113>;
	.reg .b64 	%rd<55>;
	.reg .b64 	%fd<18>;

	ld.param.u64 	%rd11, [_Z12make_histoXYPdP8PointW3DP5DNodeS1_S3_iiff_param_0];
	ld.param.u64 	%rd8, [_Z12make_histoXYPdP8PointW3DP5DNodeS1_S3_iiff_param_2];
	ld.param.u32 	%r30, [_Z12make_histoXYPdP8PointW3DP5DNodeS1_S3_iiff_param_5];
	ld.param.u32 	%r31, [_Z12make_histoXYPdP8PointW3DP5DNodeS1_S3_iiff_param_6];
	ld.param.f32 	%f19, [_Z12make_histoXYPdP8PointW3DP5DNodeS1_S3_iiff_param_7];
	ld.param.f32 	%f20, [_Z12make_histoXYPdP8PointW3DP5DNodeS1_S3_iiff_param_8];
	cvta.to.global.u64 	%rd1, %rd11;
	mov.u32 	%r32, %ctaid.x;
	mov.u32 	%r33, %ntid.x;
	mov.u32 	%r34, %tid.x;
	mad.lo.s32 	%r1, %r32, %r33, %r34;
	mul.lo.s32 	%r2, %r30, %r30;
	mul.lo.s32 	%r35, %r2, %r30;
	setp.ge.s32 	%p1, %r1, %r35;
	@%p1 bra 	$L__BB1_34;
	cvta.to.global.u64 	%rd12, %rd8;
	mul.wide.s32 	%rd13, %r1, 20;
	add.s64 	%rd14, %rd12, %rd13;
	add.s64 	%rd2, %rd14, 12;
	ld.global.u32 	%r36, [%rd14+12];
	setp.lt.s32 	%p2, %r36, 1;
	@%p2 bra 	$L__BB1_34;
	cvt.rn.f32.s32 	%f21, %r31;
	div.rn.f32 	%f1, %f21, %f19;
	mul.f32 	%f2, %f19, %f19;
	cvt.f64.f32 	%fd1, %f19;
	cvt.f64.f32 	%fd2, %f20;
	fma.rn.f64 	%fd3, %fd2, 0d3FFBB67AE8584CAA, %fd1;
	cvt.rn.f32.f64 	%f3, %fd3;
	setp.lt.s32 	%p3, %r30, 1;
	@%p3 bra 	$L__BB1_34;
	ld.global.f32 	%f4, [%rd2+-12];
	ld.global.f32 	%f5, [%rd2+-8];
	ld.global.f32 	%f6, [%rd2+-4];
	mul.f32 	%f7, %f3, %f3;
	mov.b32 	%r59, 0;
$L__BB1_4:
	ld.param.u64 	%rd52, [_Z12make_histoXYPdP8PointW3DP5DNodeS1_S3_iiff_param_4];
	cvta.to.global.u64 	%rd15, %rd52;
	mul.wide.u32 	%rd16, %r59, 20;
	add.s64 	%rd17, %rd15, %rd16;
	ld.global.f32 	%f22, [%rd17];
	sub.f32 	%f23, %f22, %f4;
	cvt.rzi.u32.f32 	%r39, %f23;
	mul.lo.s32 	%r4, %r39, %r39;
	mov.b32 	%r60, 0;
$L__BB1_5:
	ld.param.u64 	%rd53, [_Z12make_histoXYPdP8PointW3DP5DNodeS1_S3_iiff_param_4];
	mad.lo.s32 	%r6, %r60, %r30, %r59;
	cvta.to.global.u64 	%rd18, %rd53;
	mul.wide.u32 	%rd19, %r6, 20;
	add.s64 	%rd20, %rd18, %rd19;
	ld.global.f32 	%f24, [%rd20+4];
	sub.f32 	%f25, %f24, %f5;
	cvt.rzi.u32.f32 	%r41, %f25;
	mad.lo.s32 	%r7, %r41, %r41, %r4;
	mov.b32 	%r61, 0;
$L__BB1_6:
	ld.param.u64 	%rd54, [_Z12make_histoXYPdP8PointW3DP5DNodeS1_S3_iiff_param_4];
	mad.lo.s32 	%r42, %r2, %r61, %r6;
	cvta.to.global.u64 	%rd21, %rd54;
	mul.wide.s32 	%rd22, %r42, 20;
	add.s64 	%rd23, %rd21, %rd22;
	add.s64 	%rd3, %rd23, 8;
	ld.global.f32 	%f26, [%rd23+8];
	sub.f32 	%f27, %f26, %f6;
	cvt.rzi.u32.f32 	%r43, %f27;
	mad.lo.s32 	%r44, %r43, %r43, %r7;
	cvt.rn.f32.u32 	%f28, %r44;
	setp.ltu.f32 	%p4, %f7, %f28;
	@%p4 bra 	$L__BB1_31;
	ld.global.u32 	%r62, [%rd2+4];
	ld.global.u32 	%r10, [%rd2];
	ld.global.u32 	%r11, [%rd3+8];
	ld.global.u32 	%r45, [%rd3+4];
	min.s32 	%r46, %r10, %r45;
	setp.lt.s32 	%p5, %r46, 1;
	@%p5 bra 	$L__BB1_31;
	add.s32 	%r47, %r11, 1;
	add.s32 	%r48, %r45, %r11;
	max.s32 	%r49, %r48, %r47;
	sub.s32 	%r50, %r49, %r11;
	and.b32  	%r13, %r50, 3;
	sub.s32 	%r14, %r11, %r49;
	and.b32  	%r15, %r50, 1;
	and.b32  	%r51, %r50, -4;
	neg.s32 	%r16, %r51;
	add.s32 	%r17, %r10, %r62;
$L__BB1_9:
	ld.param.u64 	%rd48, [_Z12make_histoXYPdP8PointW3DP5DNodeS1_S3_iiff_param_1];
	setp.gt.u32 	%p6, %r14, -4;
	cvta.to.global.u64 	%rd24, %rd48;
	mul.wide.s32 	%rd25, %r62, 16;
	add.s64 	%rd26, %rd24, %rd25;
	ld.global.f32 	%f8, [%rd26];
	ld.global.f32 	%f9, [%rd26+4];
	ld.global.f32 	%f10, [%rd26+8];
	ld.global.f32 	%f11, [%rd26+12];
	mov.u32 	%r65, %r11;
	@%p6 bra 	$L__BB1_20;
	mov.u32 	%r63, %r16;
	mov.u32 	%r65, %r11;
$L__BB1_11:
	.pragma "nounroll";
	ld.param.u64 	%rd49, [_Z12make_histoXYPdP8PointW3DP5DNodeS1_S3_iiff_param_3];
	mul.wide.s32 	%rd27, %r65, 16;
	cvta.to.global.u64 	%rd28, %rd49;
	add.s64 	%rd29, %rd28, %rd27;
	add.s64 	%rd4, %rd29, 32;
	ld.global.f32 	%f29, [%rd29];
	ld.global.f32 	%f30, [%rd29+4];
	ld.global.f32 	%f31, [%rd29+8];
	sub.f32 	%f32, %f29, %f8;
	sub.f32 	%f33, %f30, %f9;
	mul.f32 	%f34, %f33, %f33;
	fma.rn.f32 	%f35, %f32, %f32, %f34;
	sub.f32 	%f36, %f31, %f10;
	fma.rn.f32 	%f12, %f36, %f36, %f35;
	setp.gtu.f32 	%p7, %f12, %f2;
	@%p7 bra 	$L__BB1_13;
	ld.global.f32 	%f37, [%rd4+-20];
	sqrt.rn.f32 	%f38, %f12;
	mul.f32 	%f39, %f1, %f38;
	cvt.rzi.s32.f32 	%r52, %f39;
	mul.f32 	%f40, %f11, %f37;
	cvt.f64.f32 	%fd4, %f40;
	mul.wide.s32 	%rd30, %r52, 8;
	add.s64 	%rd31, %rd1, %rd30;
	atom.global.add.f64 	%fd5, [%rd31], %fd4;
$L__BB1_13:
	ld.global.f32 	%f41, [%rd4+-16];
	ld.global.f32 	%f42, [%rd4+-12];
	ld.global.f32 	%f43, [%rd4+-8];
	sub.f32 	%f44, %f41, %f8;
	sub.f32 	%f45, %f42, %f9;
	mul.f32 	%f46, %f45, %f45;
	fma.rn.f32 	%f47, %f44, %f44, %f46;
	sub.f32 	%f48, %f43, %f10;
	fma.rn.f32 	%f13, %f48, %f48, %f47;
	setp.gtu.f32 	%p8, %f13, %f2;
	@%p8 bra 	$L__BB1_15;
	ld.global.f32 	%f49, [%rd4+-4];
	sqrt.rn.f32 	%f50, %f13;
	mul.f32 	%f51, %f1, %f50;
	cvt.rzi.s32.f32 	%r53, %f51;
	mul.f32 	%f52, %f11, %f49;
	cvt.f64.f32 	%fd6, %f52;
	mul.wide.s32 	%rd32, %r53, 8;
	add.s64 	%rd33, %rd1, %rd32;
	atom.global.add.f64 	%fd7, [%rd33], %fd6;
$L__BB1_15:
	ld.global.f32 	%f53, [%rd4];
	ld.global.f32 	%f54, [%rd4+4];
	ld.global.f32 	%f55, [%rd4+8];
	sub.f32 	%f56, %f53, %f8;
	sub.f32 	%f57, %f54, %f9;
	mul.f32 	%f58, %f57, %f57;
	fma.rn.f32 	%f59, %f56, %f56, %f58;
	sub.f32 	%f60, %f55, %f10;
	fma.rn.f32 	%f14, %f60, %f60, %f59;
	setp.gtu.f32 	%p9, %f14, %f2;
	@%p9 bra 	$L__BB1_17;
	ld.global.f32 	%f61, [%rd4+12];
	sqrt.rn.f32 	%f62, %f14;
	mul.f32 	%f63, %f1, %f62;
	cvt.rzi.s32.f32 	%r54, %f63;
	mul.f32 	%f64, %f11, %f61;
	cvt.f64.f32 	%fd8, %f64;
	mul.wide.s32 	%rd34, %r54, 8;
	add.s64 	%rd35, %rd1, %rd34;
	atom.global.add.f64 	%fd9, [%rd35], %fd8;
$L__BB1_17:
	ld.global.f32 	%f65, [%rd4+16];
	ld.global.f32 	%f66, [%rd4+20];
	ld.global.f32 	%f67, [%rd4+24];
	sub.f32 	%f68, %f65, %f8;
	sub.f32 	%f69, %f66, %f9;
	mul.f32 	%f70, %f69, %f69;
	fma.rn.f32 	%f71, %f68, %f68, %f70;
	sub.f32 	%f72, %f67, %f10;
	fma.rn.f32 	%f15, %f72, %f72, %f71;
	setp.gtu.f32 	%p10, %f15, %f2;
	@%p10 bra 	$L__BB1_19;
	ld.global.f32 	%f73, [%rd4+28];
	sqrt.rn.f32 	%f74, %f15;
	mul.f32 	%f75, %f1, %f74;
	cvt.rzi.s32.f32 	%r55, %f75;
	mul.f32 	%f76, %f11, %f73;
	cvt.f64.f32 	%fd10, %f76;
	mul.wide.s32 	%rd36, %r55, 8;
	add.s64 	%rd37, %rd1, %rd36;
	atom.global.add.f64 	%fd11, [%rd37], %fd10;
$L__BB1_19:
	add.s32 	%r65, %r65, 4;
	add.s32 	%r63, %r63, 4;
	setp.ne.s32 	%p11, %r63, 0;
	@%p11 bra 	$L__BB1_11;
$L__BB1_20:
	setp.eq.s32 	%p12, %r13, 0;
	@%p12 bra 	$L__BB1_30;
	setp.eq.s32 	%p13, %r13, 1;
	@%p13 bra 	$L__BB1_27;
	ld.param.u64 	%rd50, [_Z12make_histoXYPdP8PointW3DP5DNodeS1_S3_iiff_param_3];
	cvta.to.global.u64 	%rd38, %rd50;
	mul.wide.s32 	%rd39, %r65, 16;
	add.s64 	%rd5, %rd38, %rd39;
	ld.global.f32 	%f77, [%rd5];
	ld.global.f32 	%f78, [%rd5+4];
	ld.global.f32 	%f79, [%rd5+8];
	sub.f32 	%f80, %f77, %f8;
	sub.f32 	%f81, %f78, %f9;
	mul.f32 	%f82, %f81, %f81;
	fma.rn.f32 	%f83, %f80, %f80, %f82;
	sub.f32 	%f84, %f79, %f10;
	fma.rn.f32 	%f16, %f84, %f84, %f83;
	setp.gtu.f32 	%p14, %f16, %f2;
	@%p14 bra 	$L__BB1_24;
	ld.global.f32 	%f85, [%rd5+12];
	sqrt.rn.f32 	%f86, %f16;
	mul.f32 	%f87, %f1, %f86;
	cvt.rzi.s32.f32 	%r56, %f87;
	mul.f32 	%f88, %f11, %f85;
	cvt.f64.f32 	%fd12, %f88;
	mul.wide.s32 	%rd40, %r56, 8;
	add.s64 	%rd41, %rd1, %rd40;
	atom.global.add.f64 	%fd13, [%rd41], %fd12;
$L__BB1_24:
	ld.global.f32 	%f89, [%rd5+16];
	ld.global.f32 	%f90, [%rd5+20];
	ld.global.f32 	%f91, [%rd5+24];
	sub.f32 	%f92, %f89, %f8;
	sub.f32 	%f93, %f90, %f9;
	mul.f32 	%f94, %f93, %f93;
	fma.rn.f32 	%f95, %f92, %f92, %f94;
	sub.f32 	%f96, %f91, %f10;
	fma.rn.f32 	%f17, %f96, %f96, %f95;
	setp.gtu.f32 	%p15, %f17, %f2;
	@%p15 bra 	$L__BB1_26;
	ld.global.f32 	%f97, [%rd5+28];
	sqrt.rn.f32 	%f98, %f17;
	mul.f32 	%f99, %f1, %f98;
	cvt.rzi.s32.f32 	%r57, %f99;
	mul.f32 	%f100, %f11, %f97;
	cvt.f64.f32 	%fd14, %f100;
	mul.wide.s32 	%rd42, %r57, 8;
	add.s64 	%rd43, %rd1, %rd42;
	atom.global.add.f64 	%fd15, [%rd43], %fd14;
$L__BB1_26:
	add.s32 	%r65, %r65, 2;
$L__BB1_27:
	setp.eq.s32 	%p16, %r15, 0;
	@%p16 bra 	$L__BB1_30;
	ld.param.u64 	%rd51, [_Z12make_histoXYPdP8PointW3DP5DNodeS1_S3_iiff_param_3];
	cvta.to.global.u64 	%rd44, %rd51;
	mul.wide.s32 	%rd45, %r65, 16;
	add.s64 	%rd6, %rd44, %rd45;
	ld.global.f32 	%f101, [%rd6];
	ld.global.f32 	%f102, [%rd6+4];
	ld.global.f32 	%f103, [%rd6+8];
	sub.f32 	%f104, %f101, %f8;
	sub.f32 	%f105, %f102, %f9;
	mul.f32 	%f106, %f105, %f105;
	fma.rn.f32 	%f107, %f104, %f104, %f106;
	sub.f32 	%f108, %f103, %f10;
	fma.rn.f32 	%f18, %f108, %f108, %f107;
	setp.gtu.f32 	%p17, %f18, %f2;
	@%p17 bra 	$L__BB1_30;
	ld.global.f32 	%f109, [%rd6+12];
	sqrt.rn.f32 	%f110, %f18;
	mul.f32 	%f111, %f1, %f110;
	cvt.rzi.s32.f32 	%r58, %f111;
	mul.f32 	%f112, %f11, %f109;
	cvt.f64.f32 	%fd16, %f112;
	mul.wide.s32 	%rd46, %r58, 8;
	add.s64 	%rd47, %rd1, %rd46;
	atom.global.add.f64 	%fd17, [%rd47], %fd16;
$L__BB1_30:
	add.s32 	%r62, %r62, 1;
	setp.lt.s32 	%p18, %r62, %r17;
	@%p18 bra 	$L__BB1_9;
$L__BB1_31:
	add.s32 	%r61, %r61, 1;
	setp.ne.s32 	%p19, %r61, %r30;
	@%p19 bra 	$L__BB1_6;
	add.s32 	%r60, %r60, 1;
	setp.ne.s32 	%p20, %r60, %r30;
	@%p20 bra 	$L__BB1_5;
	add.s32 	%r59, %r59, 1;
	setp.ne.s32 	%p21, %r59, %r30;
	@%p21 bra 	$L__BB1_4;
$L__BB1_34:
	ret;

}


// ===== COMPILED SASS (sm_100) =====

	.target	sm_100

	.elftype	@"ET_EXEC"


//--------------------- .note.nv.tkinfo           --------------------------
	.section	.note.nv.tkinfo,"",@"SHT_NOTE"
	.sectionflags	@"SHF_NOTE_NV_TKINFO"
	.tkinfo
        /*0018*/ 	.word	0x00000002
        /*0030*/ 	.string	""
        /*0030*/ 	.string	"ptxas"
        /*0030*/ 	.string	"Cuda compilation tools, release 13.0, V13.0.88"
        /*0030*/ 	.string	"Build cuda_13.0.r13.0/compiler.36424714_0"
        /*0030*/ 	.string	"-arch sm_100 -m 64 "



//--------------------- .note.nv.cuinfo           --------------------------
	.section	.note.nv.cuinfo,"",@"SHT_NOTE"
	.sectionflags	@"SHF_NOTE_NV_CUINFO"
        /*0018*/ 	.short	0x0002
        /*001a*/ 	.short	0x0064
        /*001c*/ 	.short	0x0082
	.zero		2


//--------------------- .nv.info                  --------------------------
	.section	.nv.info,"",@"SHT_CUDA_INFO"
	.align	4


	//----- nvinfo : EIATTR_REGCOUNT
	.align		4
        /*0000*/ 	.byte	0x04, 0x2f
        /*0002*/ 	.short	(.L_1 - .L_0)
	.align		4
.L_0:
        /*0004*/ 	.word	index@(_Z12make_histoXXPdP8PointW3DP5DNodeiiff)
        /*0008*/ 	.word	0x00000028


	//----- nvinfo : EIATTR_FRAME_SIZE
	.align		4
.L_1:
        /*000c*/ 	.byte	0x04, 0x11
        /*000e*/ 	.short	(.L_3 - .L_2)
	.align		4
.L_2:
        /*0010*/ 	.word	index@($__internal_3_$__cuda_sm3x_div_rn_noftz_f32_slowpath)
        /*0014*/ 	.word	0x00000000


	//----- nvinfo : EIATTR_FRAME_SIZE
	.align		4
.L_3:
        /*0018*/ 	.byte	0x04, 0x11
        /*001a*/ 	.short	(.L_5 - .L_4)
	.align		4
.L_4:
        /*001c*/ 	.word	index@($__internal_2_$__cuda_sm20_sqrt_rn_f32_slowpath)
        /*0020*/ 	.word	0x00000000


	//----- nvinfo : EIATTR_FRAME_SIZE
	.align		4
.L_5:
        /*0024*/ 	.byte	0x04, 0x11
        /*0026*/ 	.short	(.L_7 - .L_6)
	.align		4
.L_6:
        /*0028*/ 	.word	index@(_Z12make_histoXXPdP8PointW3DP5DNodeiiff)
        /*002c*/ 	.word	0x00000000


	//----- nvinfo : EIATTR_REGCOUNT
	.align		4
.L_7:
        /*0030*/ 	.byte	0x04, 0x2f
        /*0032*/ 	.short	(.L_9 - .L_8)
	.align		4
.L_8:
        /*0034*/ 	.word	index@(_Z12make_histoXYPdP8PointW3DP5DNodeS1_S3_iiff)
        /*0038*/ 	.word	0x00000027


	//----- nvinfo : EIATTR_FRAME_SIZE
	.align		4
.L_9:
        /*003c*/ 	.byte	0x04, 0x11
        /*003e*/ 	.short	(.L_11 - .L_10)
	.align		4
.L_10:
        /*0040*/ 	.word	index@($__internal_1_$__cuda_sm3x_div_rn_noftz_f32_slowpath)
        /*0044*/ 	.word	0x00000000


	//----- nvinfo : EIATTR_FRAME_SIZE
	.align		4
.L_11:
        /*0048*/ 	.byte	0x04, 0x11
        /*004a*/ 	.short	(.L_13 - .L_12)
	.align		4
.L_12:
        /*004c*/ 	.word	index@($__internal_0_$__cuda_sm20_sqrt_rn_f32_slowpath)
        /*0050*/ 	.word	0x00000000


	//----- nvinfo : EIATTR_FRAME_SIZE
	.align		4
.L_13:
        /*0054*/ 	.byte	0x04, 0x11
        /*0056*/ 	.short	(.L_15 - .L_14)
	.align		4
.L_14:
        /*0058*/ 	.word	index@(_Z12make_histoXYPdP8PointW3DP5DNodeS1_S3_iiff)
        /*005c*/ 	.word	0x00000000


	//----- nvinfo : EIATTR_MIN_STACK_SIZE
	.align		4
.L_15:
        /*0060*/ 	.byte	0x04, 0x12
        /*0062*/ 	.short	(.L_17 - .L_16)
	.align		4
.L_16:
        /*0064*/ 	.word	index@(_Z12make_histoXYPdP8PointW3DP5DNodeS1_S3_iiff)
        /*0068*/ 	.word	0x00000000


	//----- nvinfo : EIATTR_MIN_STACK_SIZE
	.align		4
.L_17:
        /*006c*/ 	.byte	0x04, 0x12
        /*006e*/ 	.short	(.L_19 - .L_18)
	.align		4
.L_18:
        /*0070*/ 	.word	index@(_Z12make_histoXXPdP8PointW3DP5DNodeiiff)
        /*0074*/ 	.word	0x00000000
.L_19:


//--------------------- .nv.compat                --------------------------
	.section	.nv.compat,"",@"SHT_CUDA_COMPAT_INFO"
	.align	4
        /*0000*/ 	.byte	0x02, 0x09, 0x00, 0x00, 0x02, 0x02, 0x01, 0x00, 0x02, 0x05, 0x05, 0x00, 0x03, 0x07, 0x01, 0x01
        /*0010*/ 	.byte	0x02, 0x03, 0x00, 0x00, 0x02, 0x06, 0x01, 0x00, 0x04, 0x0b, 0x08, 0x00, 0x01, 0x00, 0x00, 0x00
        /*0020*/ 	.byte	0x00, 0x00, 0x00, 0x00


//--------------------- .nv.info._Z12make_histoXYPdP8PointW3DP5DNodeS1_S3_iiff --------------------------
	.section	.nv.info._Z12make_histoXYPdP8PointW3DP5DNodeS1_S3_iiff,"",@"SHT_CUDA_INFO"
	.sectionflags	@""
	.align	4


	//----- nvinfo : EIATTR_CUDA_API_VERSION
	.align		4
        /*0000*/ 	.byte	0x04, 0x37
        /*0002*/ 	.short	(.L_21 - .L_20)
.L_20:
        /*0004*/ 	.word	0x00000082


	//----- nvinfo : EIATTR_KPARAM_INFO
	.align		4
.L_21:
        /*0008*/ 	.byte	0x04, 0x17
        /*000a*/ 	.short	(.L_23 - .L_22)
.L_22:
        /*000c*/ 	.word	0x00000000
        /*0010*/ 	.short	0x0008
        /*0012*/ 	.short	0x0034
        /*0014*/ 	.byte	0x00, 0xf0, 0x11, 0x00


	//----- nvinfo : EIATTR_KPARAM_INFO
	.align		4
.L_23:
        /*0018*/ 	.byte	0x04, 0x17
        /*001a*/ 	.short	(.L_25 - .L_24)
.L_24:
        /*001c*/ 	.word	0x00000000
        /*0020*/ 	.short	0x0007
        /*0022*/ 	.short	0x0030
        /*0024*/ 	.byte	0x00, 0xf0, 0x11, 0x00


	//----- nvinfo : EIATTR_KPARAM_INFO
	.align		4
.L_25:
        /*0028*/ 	.byte	0x04, 0x17
        /*002a*/ 	.short	(.L_27 - .L_26)
.L_26:
        /*002c*/ 	.word	0x00000000
        /*0030*/ 	.short	0x0006
        /*0032*/ 	.short	0x002c
        /*0034*/ 	.byte	0x00, 0xf0, 0x11, 0x00


	//----- nvinfo : EIATTR_KPARAM_INFO
	.align		4
.L_27:
        /*0038*/ 	.byte	0x04, 0x17
        /*003a*/ 	.short	(.L_29 - .L_28)
.L_28:
        /*003c*/ 	.word	0x00000000
        /*0040*/ 	.short	0x0005
        /*0042*/ 	.short	0x0028
        /*0044*/ 	.byte	0x00, 0xf0, 0x11, 0x00


	//----- nvinfo : EIATTR_KPARAM_INFO
	.align		4
.L_29:
        /*0048*/ 	.byte	0x04, 0x17
        /*004a*/ 	.short	(.L_31 - .L_30)
.L_30:
        /*004c*/ 	.word	0x00000000
        /*0050*/ 	.short	0x0004
        /*0052*/ 	.short	0x0020
        /*0054*/ 	.byte	0x00, 0xf5, 0x21, 0x00


	//----- nvinfo : EIATTR_KPARAM_INFO
	.align		4
.L_31:
        /*0058*/ 	.byte	0x04, 0x17
        /*005a*/ 	.short	(.L_33 - .L_32)
.L_32:
        /*005c*/ 	.word	0x00000000
        /*0060*/ 	.short	0x0003
        /*0062*/ 	.short	0x0018
        /*0064*/ 	.byte	0x00, 0xf5, 0x21, 0x00


	//----- nvinfo : EIATTR_KPARAM_INFO
	.align		4
.L_33:
        /*0068*/ 	.byte	0x04, 0x17
        /*006a*/ 	.short	(.L_35 - .L_34)
.L_34:
        /*006c*/ 	.word	0x00000000
        /*0070*/ 	.short	0x0002
        /*0072*/ 	.short	0x0010
        /*0074*/ 	.byte	0x00, 0xf5, 0x21, 0x00


	//----- nvinfo : EIATTR_KPARAM_INFO
	.align		4
.L_35:
        /*0078*/ 	.byte	0x04, 0x17
        /*007a*/ 	.short	(.L_37 - .L_36)
.L_36:
        /*007c*/ 	.word	0x00000000
        /*0080*/ 	.short	0x0001
        /*0082*/ 	.short	0x0008
        /*0084*/ 	.byte	0x00, 0xf5, 0x21, 0x00


	//----- nvinfo : EIATTR_KPARAM_INFO
	.align		4
.L_37:
        /*0088*/ 	.byte	0x04, 0x17
        /*008a*/ 	.short	(.L_39 - .L_38)
.L_38:
        /*008c*/ 	.word	0x00000000
        /*0090*/ 	.short	0x0000
        /*0092*/ 	.short	0x0000
        /*0094*/ 	.byte	0x00, 0xf5, 0x21, 0x00


	//----- nvinfo : EIATTR_SPARSE_MMA_MASK
	.align		4
.L_39:
        /*0098*/ 	.byte	0x03, 0x50
        /*009a*/ 	.short	0x0000


	//----- nvinfo : EIATTR_MAXREG_COUNT
	.align		4
        /*009c*/ 	.byte	0x03, 0x1b
        /*009e*/ 	.short	0x00ff


	//----- nvinfo : EIATTR_MERCURY_ISA_VERSION
	.align		4
        /*00a0*/ 	.byte	0x03, 0x5f
        /*00a2*/ 	.short	0x0101


	//----- nvinfo : EIATTR_VRC_CTA_INIT_COUNT
	.align		4
        /*00a4*/ 	.byte	0x02, 0x4a
	.zero		1
	.zero		1


	//----- nvinfo : EIATTR_EXIT_INSTR_OFFSETS
	.align		4
        /*00a8*/ 	.byte	0x04, 0x1c
        /*00aa*/ 	.short	(.L_41 - .L_40)


	//   ....[0]....
.L_40:
        /*00ac*/ 	.word	0x00000090


	//   ....[1]....
        /*00b0*/ 	.word	0x000000f0


	//   ....[2]....
        /*00b4*/ 	.word	0x000001f0


	//   ....[3]....
        /*00b8*/ 	.word	0x00001860


	//----- nvinfo : EIATTR_CRS_STACK_SIZE
	.align		4
.L_41:
        /*00bc*/ 	.byte	0x04, 0x1e
        /*00be*/ 	.short	(.L_43 - .L_42)
.L_42:
        /*00c0*/ 	.word	0x00000000


	//----- nvinfo : EIATTR_CBANK_PARAM_SIZE
	.align		4
.L_43:
        /*00c4*/ 	.byte	0x03, 0x19
        /*00c6*/ 	.short	0x0038


	//----- nvinfo : EIATTR_PARAM_CBANK
	.align		4
        /*00c8*/ 	.byte	0x04, 0x0a
        /*00ca*/ 	.short	(.L_45 - .L_44)
	.align		4
.L_44:
        /*00cc*/ 	.word	index@(.nv.constant0._Z12make_histoXYPdP8PointW3DP5DNodeS1_S3_iiff)
        /*00d0*/ 	.short	0x0380
        /*00d2*/ 	.short	0x0038


	//----- nvinfo : EIATTR_SW_WAR
	.align		4
.L_45:
        /*00d4*/ 	.byte	0x04, 0x36
        /*00d6*/ 	.short	(.L_47 - .L_46)
.L_46:
        /*00d8*/ 	.word	0x00000008
.L_47:


//--------------------- .nv.info._Z12make_histoXXPdP8PointW3DP5DNodeiiff --------------------------
	.section	.nv.info._Z12make_histoXXPdP8PointW3DP5DNodeiiff,"",@"SHT_CUDA_INFO"
	.sectionflags	@""
	.align	4


	//----- nvinfo : EIATTR_CUDA_API_VERSION
	.align		4
        /*0000*/ 	.byte	0x04, 0x37
        /*0002*/ 	.short	(.L_49 - .L_48)
.L_48:
        /*0004*/ 	.word	0x00000082


	//----- nvinfo : EIATTR_KPARAM_INFO
	.align		4
.L_49:
        /*0008*/ 	.byte	0x04, 0x17
        /*000a*/ 	.short	(.L_51 - .L_50)
.L_50:
        /*000c*/ 	.word	0x00000000
        /*0010*/ 	.short	0x0006
        /*0012*/ 	.short	0x0024
        /*0014*/ 	.byte	0x00, 0xf0, 0x11, 0x00


	//----- nvinfo : EIATTR_KPARAM_INFO
	.align		4
.L_51:
        /*0018*/ 	.byte	0x04, 0x17
        /*001a*/ 	.short	(.L_53 - .L_52)
.L_52:
        /*001c*/ 	.word	0x00000000
        /*0020*/ 	.short	0x0005
        /*0022*/ 	.short	0x0020
        /*0024*/ 	.byte	0x00, 0xf0, 0x11, 0x00


	//----- nvinfo : EIATTR_KPARAM_INFO
	.align		4
.L_53:
        /*0028*/ 	.byte	0x04, 0x17
        /*002a*/ 	.short	(.L_55 - .L_54)
.L_54:
        /*002c*/ 	.word	0x00000000
        /*0030*/ 	.short	0x0004
        /*0032*/ 	.short	0x001c
        /*0034*/ 	.byte	0x00, 0xf0, 0x11, 0x00


	//----- nvinfo : EIATTR_KPARAM_INFO
	.align		4
.L_55:
        /*0038*/ 	.byte	0x04, 0x17
        /*003a*/ 	.short	(.L_57 - .L_56)
.L_56:
        /*003c*/ 	.word	0x00000000
        /*0040*/ 	.short	0x0003
        /*0042*/ 	.short	0x0018
        /*0044*/ 	.byte	0x00, 0xf0, 0x11, 0x00


	//----- nvinfo : EIATTR_KPARAM_INFO
	.align		4
.L_57:
        /*0048*/ 	.byte	0x04, 0x17
        /*004a*/ 	.short	(.L_59 - .L_58)
.L_58:
        /*004c*/ 	.word	0x00000000
        /*0050*/ 	.short	0x0002
        /*0052*/ 	.short	0x0010
        /*0054*/ 	.byte	0x00, 0xf5, 0x21, 0x00


	//----- nvinfo : EIATTR_KPARAM_INFO
	.align		4
.L_59:
        /*0058*/ 	.byte	0x04, 0x17
        /*005a*/ 	.short	(.L_61 - .L_60)
.L_60:
        /*005c*/ 	.word	0x00000000
        /*0060*/ 	.short	0x0001
        /*0062*/ 	.short	0x0008
        /*0064*/ 	.byte	0x00, 0xf5, 0x21, 0x00


	//----- nvinfo : EIATTR_KPARAM_INFO
	.align		4
.L_61:
        /*0068*/ 	.byte	0x04, 0x17
        /*006a*/ 	.short	(.L_63 - .L_62)
.L_62:
        /*006c*/ 	.word	0x00000000
        /*0070*/ 	.short	0x0000
        /*0072*/ 	.short	0x0000
        /*0074*/ 	.byte	0x00, 0xf5, 0x21, 0x00


	//----- nvinfo : EIATTR_SPARSE_MMA_MASK
	.align		4
.L_63:
        /*0078*/ 	.byte	0x03, 0x50
        /*007a*/ 	.short	0x0000


	//----- nvinfo : EIATTR_MAXREG_COUNT
	.align		4
        /*007c*/ 	.byte	0x03, 0x1b
        /*007e*/ 	.short	0x00ff


	//----- nvinfo : EIATTR_MERCURY_ISA_VERSION
	.align		4
        /*0080*/ 	.byte	0x03, 0x5f
        /*0082*/ 	.short	0x0101


	//----- nvinfo : EIATTR_VRC_CTA_INIT_COUNT
	.align		4
        /*0084*/ 	.byte	0x02, 0x4a
	.zero		1
	.zero		1


	//----- nvinfo : EIATTR_EXIT_INSTR_OFFSETS
	.align		4
        /*0088*/ 	.byte	0x04, 0x1c
        /*008a*/ 	.short	(.L_65 - .L_64)


	//   ....[0]....
.L_64:
        /*008c*/ 	.word	0x00000090


	//   ....[1]....
        /*0090*/ 	.word	0x00000300


	//   ....[2]....
        /*0094*/ 	.word	0x000045a0


	//   ....[3]....
        /*0098*/ 	.word	0x00005b30


	//----- nvinfo : EIATTR_CRS_STACK_SIZE
	.align		4
.L_65:
        /*009c*/ 	.byte	0x04, 0x1e
        /*009e*/ 	.short	(.L_67 - .L_66)
.L_66:
        /*00a0*/ 	.word	0x00000000


	//----- nvinfo : EIATTR_CBANK_PARAM_SIZE
	.align		4
.L_67:
        /*00a4*/ 	.byte	0x03, 0x19
        /*00a6*/ 	.short	0x0028


	//----- nvinfo : EIATTR_PARAM_CBANK
	.align		4
        /*00a8*/ 	.byte	0x04, 0x0a
        /*00aa*/ 	.short	(.L_69 - .L_68)
	.align		4
.L_68:
        /*00ac*/ 	.word	index@(.nv.constant0._Z12make_histoXXPdP8PointW3DP5DNodeiiff)
        /*00b0*/ 	.short	0x0380
        /*00b2*/ 	.short	0x0028


	//----- nvinfo : EIATTR_SW_WAR
	.align		4
.L_69:
        /*00b4*/ 	.byte	0x04, 0x36
        /*00b6*/ 	.short	(.L_71 - .L_70)
.L_70:
        /*00b8*/ 	.word	0x00000008
.L_71:


//--------------------- .nv.callgraph             --------------------------
	.section	.nv.callgraph,"",@"SHT_CUDA_CALLGRAPH"
	.align	4
	.sectionentsize	8
	.align		4
        /*0000*/ 	.word	0x00000000
	.align		4
        /*0004*/ 	.word	0xffffffff
	.align		4
        /*0008*/ 	.word	0x00000000
	.align		4
        /*000c*/ 	.word	0xfffffffe
	.align		4
        /*0010*/ 	.word	0x00000000
	.align		4
        /*0014*/ 	.word	0xfffffffd
	.align		4
        /*0018*/ 	.word	0x00000000
	.align		4
        /*001c*/ 	.word	0xfffffffc


//--------------------- .text._Z12make_histoXYPdP8PointW3DP5DNodeS1_S3_iiff --------------------------
	.section	.text._Z12make_histoXYPdP8PointW3DP5DNodeS1_S3_iiff,"ax",@progbits
	.align	128
        .global         _Z12make_histoXYPdP8PointW3DP5DNodeS1_S3_iiff
        .type           _Z12make_histoXYPdP8PointW3DP5DNodeS1_S3_iiff,@function
        .size           _Z12make_histoXYPdP8PointW3DP5DNodeS1_S3_iiff,(.L_x_257 - _Z12make_histoXYPdP8PointW3DP5DNodeS1_S3_iiff)
        .other          _Z12make_histoXYPdP8PointW3DP5DNodeS1_S3_iiff,@"STO_CUDA_ENTRY STV_DEFAULT"
_Z12make_histoXYPdP8PointW3DP5DNodeS1_S3_iiff:
.text._Z12make_histoXYPdP8PointW3DP5DNodeS1_S3_iiff:
[----:B------:R-:W-:Y:S01]  /*0000*/  LDC R1, c[0x0][0x37c] ;  /* 0x0000df00ff017b82 */ /* 0x000fe20000000800 */
[----:B------:R-:W0:Y:S07]  /*0010*/  S2R R0, SR_TID.X ;  /* 0x0000000000007919 */ /* 0x000e2e0000002100 */
[----:B------:R-:W0:Y:S01]  /*0020*/  S2UR UR6, SR_CTAID.X ;  /* 0x00000000000679c3 */ /* 0x000e220000002500 */
[----:B------:R-:W1:Y:S07]  /*0030*/  LDCU UR4, c[0x0][0x3a8] ;  /* 0x00007500ff0477ac */ /* 0x000e6e0008000800 */
[----:B------:R-:W0:Y:S01]  /*0040*/  LDC R3, c[0x0][0x360] ;  /* 0x0000d800ff037b82 */ /* 0x000e220000000800 */
[----:B-1----:R-:W-:-:S04]  /*0050*/  UIMAD UR5, UR4, UR4, URZ ;  /* 0x00000004040572a4 */ /* 0x002fc8000f8e02ff */
[----:B------:R-:W-:Y:S01]  /*0060*/  UIMAD UR4, UR5, UR4, URZ ;  /* 0x00000004050472a4 */ /* 0x000fe2000f8e02ff */
[----:B0-----:R-:W-:-:S05]  /*0070*/  IMAD R3, R3, UR6, R0 ;  /* 0x0000000603037c24 */ /* 0x001fca000f8e0200 */
[----:B------:R-:W-:-:S13]  /*0080*/  ISETP.GE.AND P0, PT, R3, UR4, PT ;  /* 0x0000000403007c0c */ /* 0x000fda000bf06270 */
[----:B------:R-:W-:Y:S05]  /*0090*/  @P0 EXIT ;  /* 0x000000000000094d */ /* 0x000fea0003800000 */
[----:B------:R-:W0:Y:S01]  /*00a0*/  LDC.64 R18, c[0x0][0x390] ;  /* 0x0000e400ff127b82 */ /* 0x000e220000000a00 */
[----:B------:R-:W1:Y:S01]  /*00b0*/  LDCU.64 UR6, c[0x0][0x358] ;  /* 0x00006b00ff0677ac */ /* 0x000e620008000a00 */
[----:B0-----:R-:W-:-:S05]  /*00c0*/  IMAD.WIDE R18, R3, 0x14, R18 ;  /* 0x0000001403127825 */ /* 0x001fca00078e0212 */
[----:B-1----:R-:W2:Y:S02]  /*00d0*/  LDG.E R0, desc[UR6][R18.64+0xc] ;  /* 0x00000c0612007981 */ /* 0x002ea4000c1e1900 */
[----:B--2---:R-:W-:-:S13]  /*00e0*/  ISETP.GE.AND P0, PT, R0, 0x1, PT ;  /* 0x000000010000780c */ /* 0x004fda0003f06270 */
[----:B------:R-:W-:Y:S05]  /*00f0*/  @!P0 EXIT ;  /* 0x000000000000894d */ /* 0x000fea0003800000 */
[----:B------:R-:W0:Y:S01]  /*0100*/  LDC R5, c[0x0][0x3b0] ;  /* 0x0000ec00ff057b82 */ /* 0x000e220000000800 */
[----:B------:R-:W1:Y:S02]  /*0110*/  LDCU UR4, c[0x0][0x3ac] ;  /* 0x00007580ff0477ac */ /* 0x000e640008000800 */
[----:B-1----:R-:W-:Y:S01]  /*0120*/  I2FP.F32.S32 R0, UR4 ;  /* 0x0000000400007c45 */ /* 0x002fe20008201400 */
[----:B0-----:R-:W0:Y:S08]  /*0130*/  MUFU.RCP R2, R5 ;  /* 0x0000000500027308 */ /* 0x001e300000001000 */
[----:B------:R-:W1:Y:S01]  /*0140*/  FCHK P0, R0, R5 ;  /* 0x0000000500007302 */ /* 0x000e620000000000 */
[----:B0-----:R-:W-:-:S04]  /*0150*/  FFMA R3, R2, -R5, 1 ;  /* 0x3f80000002037423 */ /* 0x001fc80000000805 */
[----:B------:R-:W-:-:S04]  /*0160*/  FFMA R3, R2, R3, R2 ;  /* 0x0000000302037223 */ /* 0x000fc80000000002 */
[----:B------:R-:W-:-:S04]  /*0170*/  FFMA R30, R0, R3, RZ ;  /* 0x00000003001e7223 */ /* 0x000fc800000000ff */
[----:B------:R-:W-:-:S04]  /*0180*/  FFMA R2, R30, -R5, R0 ;  /* 0x800000051e027223 */ /* 0x000fc80000000000 */
[----:B------:R-:W-:Y:S01]  /*0190*/  FFMA R30, R3, R2, R30 ;  /* 0x00000002031e7223 */ /* 0x000fe2000000001e */
[----:B-1----:R-:W-:Y:S06]  /*01a0*/  @!P0 BRA `(.L_x_0) ;  /* 0x0000000000088947 */ /* 0x002fec0003800000 */
[----:B------:R-:W-:-:S07]  /*01b0*/  MOV R2, 0x1d0 ;  /* 0x000001d000027802 */ /* 0x000fce0000000f00 */
[----:B------:R-:W-:Y:S05]  /*01c0*/  CALL.REL.NOINC `($__internal_1_$__cuda_sm3x_div_rn_noftz_f32_slowpath) ;  /* 0x0000001800007944 */ /* 0x000fea0003c00000 */
.L_x_0:
[----:B------:R-:W0:Y:S02]  /*01d0*/  LDC R0, c[0x0][0x3a8] ;  /* 0x0000ea00ff007b82 */ /* 0x000e240000000800 */
[----:B0-----:R-:W-:-:S13]  /*01e0*/  ISETP.GE.AND P0, PT, R0, 0x1, PT ;  /* 0x000000010000780c */ /* 0x001fda0003f06270 */
[----:B------:R-:W-:Y:S05]  /*01f0*/  @!P0 EXIT ;  /* 0x000000000000894d */ /* 0x000fea0003800000 */
[----:B------:R0:W5:Y:S01]  /*0200*/  LDG.E R29, desc[UR6][R18.64] ;  /* 0x00000006121d7981 */ /* 0x000162000c1e1900 */
[----:B------:R-:W1:Y:S03]  /*0210*/  LDC.64 R6, c[0x0][0x3b0] ;  /* 0x0000ec00ff067b82 */ /* 0x000e660000000a00 */
[----:B------:R0:W5:Y:S04]  /*0220*/  LDG.E R28, desc[UR6][R18.64+0x4] ;  /* 0x00000406121c7981 */ /* 0x000168000c1e1900 */
[----:B------:R0:W5:Y:S01]  /*0230*/  LDG.E R27, desc[UR6][R18.64+0x8] ;  /* 0x00000806121b7981 */ /* 0x000162000c1e1900 */
[----:B------:R-:W-:Y:S01]  /*0240*/  UMOV UR8, 0xe8584caa ;  /* 0xe8584caa00087882 */ /* 0x000fe20000000000 */
[----:B------:R-:W-:Y:S01]  /*0250*/  UMOV UR9, 0x3ffbb67a ;  /* 0x3ffbb67a00097882 */ /* 0x000fe20000000000 */
[----:B------:R-:W-:Y:S01]  /*0260*/  MOV R25, RZ ;  /* 0x000000ff00197202 */ /* 0x000fe20000000f00 */
[----:B-1----:R-:W-:Y:S01]  /*0270*/  F2F.F64.F32 R4, R7 ;  /* 0x0000000700047310 */ /* 0x002fe20000201800 */
[----:B------:R-:W-:-:S07]  /*0280*/  FMUL R26, R6, R6 ;  /* 0x00000006061a7220 */ /* 0x000fce0000400000 */
[----:B------:R-:W1:Y:S02]  /*0290*/  F2F.F64.F32 R2, R6 ;  /* 0x0000000600027310 */ /* 0x000e640000201800 */
[----:B-1----:R-:W-:-:S10]  /*02a0*/  DFMA R2, R4, UR8, R2 ;  /* 0x0000000804027c2b */ /* 0x002fd40008000002 */
[----:B------:R-:W1:Y:S02]  /*02b0*/  F2F.F32.F64 R2, R2 ;  /* 0x0000000200027310 */ /* 0x000e640000301000 */
[----:B01----:R-:W-:-:S07]  /*02c0*/  FMUL R24, R2, R2 ;  /* 0x0000000202187220 */ /* 0x003fce0000400000 */
.L_x_48:
[----:B0-2---:R-:W0:Y:S02]  /*02d0*/  LDC.64 R2, c[0x0][0x3a0] ;  /* 0x0000e800ff027b82 */ /* 0x005e240000000a00 */
[----:B0-----:R-:W-:-:S06]  /*02e0*/  IMAD.WIDE.U32 R2, R25, 0x14, R2 ;  /* 0x0000001419027825 */ /* 0x001fcc00078e0002 */
[----:B------:R-:W2:Y:S01]  /*02f0*/  LDG.E R2, desc[UR6][R2.64] ;  /* 0x0000000602027981 */ /* 0x000ea2000c1e1900 */
[----:B------:R-:W-:Y:S01]  /*0300*/  BSSY B2, `(.L_x_1) ;  /* 0x0000151000027945 */ /* 0x000fe20003800000 */
[----:B------:R-:W-:Y:S01]  /*0310*/  MOV R23, RZ ;  /* 0x000000ff00177202 */ /* 0x000fe20000000f00 */
[----:B--2--5:R-:W-:-:S06]  /*0320*/  FADD R0, -R29, R2 ;  /* 0x000000021d007221 */ /* 0x024fcc0000000100 */
[----:B------:R-:W0:Y:S02]  /*0330*/  F2I.U32.TRUNC.NTZ R0, R0 ;  /* 0x0000000000007305 */ /* 0x000e24000020f000 */
[----:B01----:R-:W-:-:S07]  /*0340*/  IMAD R22, R0, R0, RZ ;  /* 0x0000000000167224 */ /* 0x003fce00078e02ff */
.L_x_47:
[----:B0-2---:R-:W0:Y:S01]  /*0350*/  LDC.64 R2, c[0x0][0x3a0] ;  /* 0x0000e800ff027b82 */ /* 0x005e220000000a00 */
[----:B-1----:R-:W1:Y:S02]  /*0360*/  LDCU UR4, c[0x0][0x3a8] ;  /* 0x00007500ff0477ac */ /* 0x002e640008000800 */
[----:B-1----:R-:W-:-:S04]  /*0370*/  IMAD R17, R23, UR4, R25 ;  /* 0x0000000417117c24 */ /* 0x002fc8000f8e0219 */
[----:B0-----:R-:W-:-:S06]  /*0380*/  IMAD.WIDE.U32 R2, R17, 0x14, R2 ;  /* 0x0000001411027825 */ /* 0x001fcc00078e0002 */
[----:B------:R-:W2:Y:S01]  /*0390*/  LDG.E R3, desc[UR6][R2.64+0x4] ;  /* 0x0000040602037981 */ /* 0x000ea2000c1e1900 */
[----:B------:R-:W-:Y:S01]  /*03a0*/  IADD3 R23, PT, PT, R23, 0x1, RZ ;  /* 0x0000000117177810 */ /* 0x000fe20007ffe0ff */
[----:B------:R-:W-:Y:S01]  /*03b0*/  HFMA2 R16, -RZ, RZ, 0, 0 ;  /* 0x00000000ff107431 */ /* 0x000fe200000001ff */
[----:B------:R-:W-:Y:S02]  /*03c0*/  BSSY B1, `(.L_x_2) ;  /* 0x0000143000017945 */ /* 0x000fe40003800000 */
[----:B------:R-:W-:Y:S01]  /*03d0*/  ISETP.NE.AND P0, PT, R23, UR4, PT ;  /* 0x0000000417007c0c */ /* 0x000fe2000bf05270 */
[----:B--2---:R-:W-:-:S04]  /*03e0*/  FADD R0, -R28, R3 ;  /* 0x000000031c007221 */ /* 0x004fc80000000100 */
[----:B------:R-:W0:Y:S02]  /*03f0*/  F2I.U32.TRUNC.NTZ R15, R0 ;  /* 0x00000000000f7305 */ /* 0x000e24000020f000 */
[----:B0----5:R-:W-:-:S07]  /*0400*/  IMAD R15, R15, R15, R22 ;  /* 0x0000000f0f0f7224 */ /* 0x021fce00078e0216 */
.L_x_46:
[----:B0-2---:R-:W0:Y:S01]  /*0410*/  LDC.64 R2, c[0x0][0x3a0] ;  /* 0x0000e800ff027b82 */ /* 0x005e220000000a00 */
[----:B-----5:R-:W-:Y:S01]  /*0420*/  IMAD R5, R16, UR5, R17 ;  /* 0x0000000510057c24 */ /* 0x020fe2000f8e0211 */
[----:B-1----:R-:W1:Y:S03]  /*0430*/  LDCU UR4, c[0x0][0x3a8] ;  /* 0x00007500ff0477ac */ /* 0x002e660008000800 */
[----:B0-----:R-:W-:-:S05]  /*0440*/  IMAD.WIDE R2, R5, 0x14, R2 ;  /* 0x0000001405027825 */ /* 0x001fca00078e0202 */
[----:B------:R-:W2:Y:S01]  /*0450*/  LDG.E R0, desc[UR6][R2.64+0x8] ;  /* 0x0000080602007981 */ /* 0x000ea2000c1e1900 */
[----:B------:R-:W-:Y:S01]  /*0460*/  IADD3 R16, PT, PT, R16, 0x1, RZ ;  /* 0x0000000110107810 */ /* 0x000fe20007ffe0ff */
[----:B------:R-:W-:Y:S03]  /*0470*/  BSSY B0, `(.L_x_3) ;  /* 0x0000136000007945 */ /* 0x000fe60003800000 */
[----:B-1----:R-:W-:Y:S01]  /*0480*/  ISETP.NE.AND P1, PT, R16, UR4, PT ;  /* 0x0000000410007c0c */ /* 0x002fe2000bf25270 */
[----:B--2---:R-:W-:-:S06]  /*0490*/  FADD R0, -R27, R0 ;  /* 0x000000001b007221 */ /* 0x004fcc0000000100 */
[----:B------:R-:W0:Y:S02]  /*04a0*/  F2I.U32.TRUNC.NTZ R0, R0 ;  /* 0x0000000000007305 */ /* 0x000e24000020f000 */
[----:B0-----:R-:W-:-:S05]  /*04b0*/  IMAD R4, R0, R0, R15 ;  /* 0x0000000000047224 */ /* 0x001fca00078e020f */
[----:B------:R-:W-:-:S04]  /*04c0*/  I2FP.F32.U32 R5, R4 ;  /* 0x0000000400057245 */ /* 0x000fc80000201000 */
[----:B------:R-:W-:-:S13]  /*04d0*/  FSETP.GE.AND P2, PT, R24, R5, PT ;  /* 0x000000051800720b */ /* 0x000fda0003f46000 */
[----:B------:R-:W-:Y:S05]  /*04e0*/  @!P2 BRA `(.L_x_4) ;  /* 0x0000001000b8a947 */ /* 0x000fea0003800000 */
[----:B------:R-:W2:Y:S04]  /*04f0*/  LDG.E R0, desc[UR6][R18.64+0xc] ;  /* 0x00000c0612007981 */ /* 0x000ea8000c1e1900 */
[----:B------:R-:W2:Y:S02]  /*0500*/  LDG.E R7, desc[UR6][R2.64+0xc] ;  /* 0x00000c0602077981 */ /* 0x000ea4000c1e1900 */
[----:B--2---:R-:W-:-:S04]  /*0510*/  VIMNMX R4, PT, PT, R0, R7, PT ;  /* 0x0000000700047248 */ /* 0x004fc80003fe0100 */
[----:B------:R-:W-:-:S13]  /*0520*/  ISETP.GE.AND P2, PT, R4, 0x1, PT ;  /* 0x000000010400780c */ /* 0x000fda0003f46270 */
[----:B------:R-:W-:Y:S05]  /*0530*/  @!P2 BRA `(.L_x_4) ;  /* 0x0000001000a4a947 */ /* 0x000fea0003800000 */
[----:B------:R-:W2:Y:S04]  /*0540*/  LDG.E R14, desc[UR6][R2.64+0x10] ;  /* 0x00001006020e7981 */ /* 0x000ea8000c1e1900 */
[----:B------:R-:W3:Y:S01]  /*0550*/  LDG.E R13, desc[UR6][R18.64+0x10] ;  /* 0x00001006120d7981 */ /* 0x000ee2000c1e1900 */
[----:B--2---:R-:W-:-:S04]  /*0560*/  IADD3 R5, PT, PT, R14, 0x1, RZ ;  /* 0x000000010e057810 */ /* 0x004fc80007ffe0ff */
[----:B------:R-:W-:Y:S02]  /*0570*/  VIADDMNMX R5, R7, R14, R5, !PT ;  /* 0x0000000e07057246 */ /* 0x000fe40007800105 */
[----:B---3--:R-:W-:Y:S02]  /*0580*/  IADD3 R11, PT, PT, R0, R13, RZ ;  /* 0x0000000d000b7210 */ /* 0x008fe40007ffe0ff */
[----:B------:R-:W-:Y:S01]  /*0590*/  IADD3 R10, PT, PT, R14, -R5, RZ ;  /* 0x800000050e0a7210 */ /* 0x000fe20007ffe0ff */
[----:B------:R-:W-:-:S05]  /*05a0*/  IMAD.IADD R12, R5, 0x1, -R14 ;  /* 0x00000001050c7824 */ /* 0x000fca00078e0a0e */
[C---:B------:R-:W-:Y:S02]  /*05b0*/  LOP3.LUT R8, R12.reuse, 0xfffffffc, RZ, 0xc0, !PT ;  /* 0xfffffffc0c087812 */ /* 0x040fe400078ec0ff */
[----:B------:R-:W-:Y:S02]  /*05c0*/  LOP3.LUT R9, R12, 0x3, RZ, 0xc0, !PT ;  /* 0x000000030c097812 */ /* 0x000fe400078ec0ff */
[----:B------:R-:W-:-:S07]  /*05d0*/  IADD3 R8, PT, PT, -R8, RZ, RZ ;  /* 0x000000ff08087210 */ /* 0x000fce0007ffe1ff */
.L_x_45:
[----:B0-2---:R-:W0:Y:S01]  /*05e0*/  LDC.64 R2, c[0x0][0x388] ;  /* 0x0000e200ff027b82 */ /* 0x005e220000000a00 */
[----:B------:R-:W-:Y:S01]  /*05f0*/  ISETP.GT.U32.AND P3, PT, R10, -0x4, PT ;  /* 0xfffffffc0a00780c */ /* 0x000fe20003f64070 */
[----:B------:R-:W-:Y:S05]  /*0600*/  YIELD ;  /* 0x0000000000007946 */ /* 0x000fea0003800000 */
[----:B------:R-:W-:Y:S01]  /*0610*/  BSSY B3, `(.L_x_5) ;  /* 0x00000a3000037945 */ /* 0x000fe20003800000 */
[C---:B0-----:R-:W-:Y:S01]  /*0620*/  IMAD.WIDE R2, R13.reuse, 0x10, R2 ;  /* 0x000000100d027825 */ /* 0x041fe200078e0202 */
[----:B------:R-:W-:-:S04]  /*0630*/  IADD3 R13, PT, PT, R13, 0x1, RZ ;  /* 0x000000010d0d7810 */ /* 0x000fc80007ffe0ff */
[----:B-----5:R-:W5:Y:S01]  /*0640*/  LDG.E R7, desc[UR6][R2.64] ;  /* 0x0000000602077981 */ /* 0x020f62000c1e1900 */
[----:B------:R-:W-:-:S03]  /*0650*/  ISETP.GE.AND P2, PT, R13, R11, PT ;  /* 0x0000000b0d00720c */ /* 0x000fc60003f46270 */
[----:B------:R-:W5:Y:S04]  /*0660*/  LDG.E R6, desc[UR6][R2.64+0x4] ;  /* 0x0000040602067981 */ /* 0x000f68000c1e1900 */
[----:B------:R-:W5:Y:S04]  /*0670*/  LDG.E R5, desc[UR6][R2.64+0x8] ;  /* 0x0000080602057981 */ /* 0x000f68000c1e1900 */
[----:B------:R0:W5:Y:S02]  /*0680*/  LDG.E R4, desc[UR6][R2.64+0xc] ;  /* 0x00000c0602047981 */ /* 0x000164000c1e1900 */
[----:B0-----:R-:W-:Y:S01]  /*0690*/  MOV R3, R14 ;  /* 0x0000000e00037202 */ /* 0x001fe20000000f00 */
[----:B-1----:R-:W-:Y:S06]  /*06a0*/  @P3 BRA `(.L_x_6) ;  /* 0x0000000800643947 */ /* 0x002fec0003800000 */
[----:B------:R-:W-:Y:S01]  /*06b0*/  IMAD.MOV.U32 R2, RZ, RZ, R8 ;  /* 0x000000ffff027224 */ /* 0x000fe200078e0008 */
[----:B------:R-:W-:-:S07]  /*06c0*/  MOV R3, R14 ;  /* 0x0000000e00037202 */ /* 0x000fce0000000f00 */
.L_x_27:
[----:B0-----:R-:W0:Y:S02]  /*06d0*/  LDC.64 R20, c[0x0][0x398] ;  /* 0x0000e600ff147b82 */ /* 0x001e240000000a00 */
[----:B0-----:R-:W-:-:S05]  /*06e0*/  IMAD.WIDE R20, R3, 0x10, R20 ;  /* 0x0000001003147825 */ /* 0x001fca00078e0214 */
[----:B------:R-:W2:Y:S04]  /*06f0*/  LDG.E R31, desc[UR6][R20.64+0x4] ;  /* 0x00000406141f7981 */ /* 0x000ea8000c1e1900 */
[----:B------:R-:W3:Y:S04]  /*0700*/  LDG.E R0, desc[UR6][R20.64] ;  /* 0x0000000614007981 */ /* 0x000ee8000c1e1900 */
[----:B------:R-:W4:Y:S01]  /*0710*/  LDG.E R32, desc[UR6][R20.64+0x8] ;  /* 0x0000080614207981 */ /* 0x000f22000c1e1900 */
[----:B------:R-:W-:Y:S01]  /*0720*/  IADD3 R2, PT, PT, R2, 0x4, RZ ;  /* 0x0000000402027810 */ /* 0x000fe20007ffe0ff */
[----:B------:R-:W-:Y:S05]  /*0730*/  YIELD ;  /* 0x0000000000007946 */ /* 0x000fea0003800000 */
[----:B------:R-:W-:Y:S01]  /*0740*/  BSSY.RECONVERGENT B4, `(.L_x_7) ;  /* 0x0000021000047945 */ /* 0x000fe20003800200 */
[----:B------:R-:W-:Y:S01]  /*0750*/  ISETP.NE.AND P3, PT, R2, RZ, PT ;  /* 0x000000ff0200720c */ /* 0x000fe20003f65270 */
[----:B--2--5:R-:W-:Y:S01]  /*0760*/  FADD R31, -R6, R31 ;  /* 0x0000001f061f7221 */ /* 0x024fe20000000100 */
[----:B---3--:R-:W-:-:S03]  /*0770*/  FADD R0, -R7, R0 ;  /* 0x0000000007007221 */ /* 0x008fc60000000100 */
[----:B------:R-:W-:Y:S01]  /*0780*/  FMUL R31, R31, R31 ;  /* 0x0000001f1f1f7220 */ /* 0x000fe20000400000 */
[----:B----4-:R-:W-:-:S03]  /*0790*/  FADD R32, -R5, R32 ;  /* 0x0000002005207221 */ /* 0x010fc60000000100 */
[----:B------:R-:W-:-:S04]  /*07a0*/  FFMA R31, R0, R0, R31 ;  /* 0x00000000001f7223 */ /* 0x000fc8000000001f */
[----:B------:R-:W-:-:S05]  /*07b0*/  FFMA R34, R32, R32, R31 ;  /* 0x0000002020227223 */ /* 0x000fca000000001f */
[----:B------:R-:W-:-:S13]  /*07c0*/  FSETP.GTU.AND P4, PT, R34, R26, PT ;  /* 0x0000001a2200720b */ /* 0x000fda0003f8c000 */
[----:B------:R-:W-:Y:S05]  /*07d0*/  @P4 BRA `(.L_x_8) ;  /* 0x00000000005c4947 */ /* 0x000fea0003800000 */
[----:B------:R0:W5:Y:S01]  /*07e0*/  LDG.E R36, desc[UR6][R20.64+0xc] ;  /* 0x00000c0614247981 */ /* 0x000162000c1e1900 */
[----:B------:R-:W-:Y:S01]  /*07f0*/  IADD3 R0, PT, PT, R34, -0xd000000, RZ ;  /* 0xf300000022007810 */ /* 0x000fe20007ffe0ff */
[----:B------:R0:W1:Y:S01]  /*0800*/  MUFU.RSQ R33, R34 ;  /* 0x0000002200217308 */ /* 0x0000620000001400 */
[----:B------:R-:W-:Y:S02]  /*0810*/  BSSY.RECONVERGENT B5, `(.L_x_9) ;  /* 0x000000c000057945 */ /* 0x000fe40003800200 */
[----:B------:R-:W-:-:S13]  /*0820*/  ISETP.GT.U32.AND P4, PT, R0, 0x727fffff, PT ;  /* 0x727fffff0000780c */ /* 0x000fda0003f84070 */
[----:B0-----:R-:W-:Y:S05]  /*0830*/  @!P4 BRA `(.L_x_10) ;  /* 0x000000000014c947 */ /* 0x001fea0003800000 */
[----:B------:R-:W-:Y:S02]  /*0840*/  MOV R0, R34 ;  /* 0x0000002200007202 */ /* 0x000fe40000000f00 */
[----:B------:R-:W-:-:S07]  /*0850*/  MOV R31, 0x870 ;  /* 0x00000870001f7802 */ /* 0x000fce0000000f00 */
[----:B-1---5:R-:W-:Y:S05]  /*0860*/  CALL.REL.NOINC `($__internal_0_$__cuda_sm20_sqrt_rn_f32_slowpath) ;  /* 0x0000001000007944 */ /* 0x022fea0003c00000 */
[----:B------:R-:W-:Y:S01]  /*0870*/  MOV R31, R32 ;  /* 0x00000020001f7202 */ /* 0x000fe20000000f00 */
[----:B------:R-:W-:Y:S06]  /*0880*/  BRA `(.L_x_11) ;  /* 0x0000000000107947 */ /* 0x000fec0003800000 */
.L_x_10:
[----:B-1----:R-:W-:Y:S01]  /*0890*/  FMUL.FTZ R31, R34, R33 ;  /* 0x00000021221f7220 */ /* 0x002fe20000410000 */
[----:B------:R-:W-:-:S03]  /*08a0*/  FMUL.FTZ R32, R33, 0.5 ;  /* 0x3f00000021207820 */ /* 0x000fc60000410000 */
[----:B------:R-:W-:-:S04]  /*08b0*/  FFMA R0, -R31, R31, R34 ;  /* 0x0000001f1f007223 */ /* 0x000fc80000000122 */
[----:B------:R-:W-:-:S07]  /*08c0*/  FFMA R31, R0, R32, R31 ;  /* 0x00000020001f7223 */ /* 0x000fce000000001f */
.L_x_11:
[----:B------:R-:W-:Y:S05]  /*08d0*/  BSYNC.RECONVERGENT B5 ;  /* 0x0000000000057941 */ /* 0x000fea0003800200 */
.L_x_9:
[----:B------:R-:W0:Y:S01]  /*08e0*/  LDC.64 R32, c[0x0][0x380] ;  /* 0x0000e000ff207b82 */ /* 0x000e220000000a00 */
[----:B------:R-:W-:Y:S01]  /*08f0*/  FMUL R31, R31, R30 ;  /* 0x0000001e1f1f7220 */ /* 0x000fe20000400000 */
[----:B-----5:R-:W-:-:S05]  /*0900*/  FMUL R34, R4, R36 ;  /* 0x0000002404227220 */ /* 0x020fca0000400000 */
[----:B------:R-:W0:Y:S08]  /*0910*/  F2I.TRUNC.NTZ R31, R31 ;  /* 0x0000001f001f7305 */ /* 0x000e30000020f100 */
[----:B------:R-:W1:Y:S01]  /*0920*/  F2F.F64.F32 R34, R34 ;  /* 0x0000002200227310 */ /* 0x000e620000201800 */
[----:B0-----:R-:W-:-:S05]  /*0930*/  IMAD.WIDE R32, R31, 0x8, R32 ;  /* 0x000000081f207825 */ /* 0x001fca00078e0220 */
[----:B-1----:R0:W-:Y:S02]  /*0940*/  REDG.E.ADD.F64.RN.STRONG.GPU desc[UR6][R32.64], R34 ;  /* 0x00000022200079a6 */ /* 0x0021e4000c12ff06 */
.L_x_8:
[----:B------:R-:W-:Y:S05]  /*0950*/  BSYNC.RECONVERGENT B4 ;  /* 0x0000000000047941 */ /* 0x000fea0003800200 */
.L_x_7:
[----:B------:R-:W2:Y:S04]  /*0960*/  LDG.E R31, desc[UR6][R20.64+0x14] ;  /* 0x00001406141f7981 */ /* 0x000ea8000c1e1900 */
[----:B------:R-:W3:Y:S04]  /*0970*/  LDG.E R0, desc[UR6][R20.64+0x10] ;  /* 0x0000100614007981 */ /* 0x000ee8000c1e1900 */
[----:B0-----:R-:W4:Y:S01]  /*0980*/  LDG.E R32, desc[UR6][R20.64+0x18] ;  /* 0x0000180614207981 */ /* 0x001f22000c1e1900 */
[----:B------:R-:W-:Y:S01]  /*0990*/  BSSY.RECONVERGENT B4, `(.L_x_12) ;  /* 0x0000020000047945 */ /* 0x000fe20003800200 */
[----:B--2---:R-:W-:Y:S01]  /*09a0*/  FADD R31, -R6, R31 ;  /* 0x0000001f061f7221 */ /* 0x004fe20000000100 */
        /* <DEDUP_REMOVED lines=8> */
[----:B------:R-:W-:Y:S01]  /*0a30*/  VIADD R0, R34, 0xf3000000 ;  /* 0xf300000022007836 */ /* 0x000fe20000000000 */
[----:B------:R0:W1:Y:S01]  /*0a40*/  MUFU.RSQ R33, R34 ;  /* 0x0000002200217308 */ /* 0x0000620000001400 */
[----:B------:R-:W-:Y:S03]  /*0a50*/  BSSY.RECONVERGENT B5, `(.L_x_14) ;  /* 0x000000c000057945 */ /* 0x000fe60003800200 */
[----:B------:R-:W-:-:S13]  /*0a60*/  ISETP.GT.U32.AND P4, PT, R0, 0x727fffff, PT ;  /* 0x727fffff0000780c */ /* 0x000fda0003f84070 */
[----:B01----:R-:W-:Y:S05]  /*0a70*/  @!P4 BRA `(.L_x_15) ;  /* 0x000000000014c947 */ /* 0x003fea0003800000 */
[----:B------:R-:W-:Y:S02]  /*0a80*/  MOV R0, R34 ;  /* 0x0000002200007202 */ /* 0x000fe40000000f00 */
[----:B------:R-:W-:-:S07]  /*0a90*/  MOV R31, 0xab0 ;  /* 0x00000ab0001f7802 */ /* 0x000fce0000000f00 */
[----:B-----5:R-:W-:Y:S05]  /*0aa0*/  CALL.REL.NOINC `($__internal_0_$__cuda_sm20_sqrt_rn_f32_slowpath) ;  /* 0x0000000c00707944 */ /* 0x020fea0003c00000 */
[----:B------:R-:W-:Y:S01]  /*0ab0*/  MOV R31, R32 ;  /* 0x00000020001f7202 */ /* 0x000fe20000000f00 */
[----:B------:R-:W-:Y:S06]  /*0ac0*/  BRA `(.L_x_16) ;  /* 0x0000000000107947 */ /* 0x000fec0003800000 */
.L_x_15:
[----:B------:R-:W-:Y:S01]  /*0ad0*/  FMUL.FTZ R31, R34, R33 ;  /* 0x00000021221f7220 */ /* 0x000fe20000410000 */
[----:B------:R-:W-:-:S03]  /*0ae0*/  FMUL.FTZ R32, R33, 0.5 ;  /* 0x3f00000021207820 */ /* 0x000fc60000410000 */
[----:B------:R-:W-:-:S04]  /*0af0*/  FFMA R0, -R31, R31, R34 ;  /* 0x0000001f1f007223 */ /* 0x000fc80000000122 */
[----:B------:R-:W-:-:S07]  /*0b00*/  FFMA R31, R0, R32, R31 ;  /* 0x00000020001f7223 */ /* 0x000fce000000001f */
.L_x_16:
[----:B------:R-:W-:Y:S05]  /*0b10*/  BSYNC.RECONVERGENT B5 ;  /* 0x0000000000057941 */ /* 0x000fea0003800200 */
.L_x_14:
[----:B------:R-:W0:Y:S01]  /*0b20*/  LDC.64 R32, c[0x0][0x380] ;  /* 0x0000e000ff207b82 */ /* 0x000e220000000a00 */
[----:B------:R-:W-:Y:S01]  /*0b30*/  FMUL R31, R31, R30 ;  /* 0x0000001e1f1f7220 */ /* 0x000fe20000400000 */
[----:B-----5:R-:W-:-:S05]  /*0b40*/  FMUL R34, R4, R36 ;  /* 0x0000002404227220 */ /* 0x020fca0000400000 */
[----:B------:R-:W0:Y:S08]  /*0b50*/  F2I.TRUNC.NTZ R31, R31 ;  /* 0x0000001f001f7305 */ /* 0x000e30000020f100 */
[----:B------:R-:W1:Y:S01]  /*0b60*/  F2F.F64.F32 R34, R34 ;  /* 0x0000002200227310 */ /* 0x000e620000201800 */
[----:B0-----:R-:W-:-:S05]  /*0b70*/  IMAD.WIDE R32, R31, 0x8, R32 ;  /* 0x000000081f207825 */ /* 0x001fca00078e0220 */
[----:B-1----:R0:W-:Y:S02]  /*0b80*/  REDG.E.ADD.F64.RN.STRONG.GPU desc[UR6][R32.64], R34 ;  /* 0x00000022200079a6 */ /* 0x0021e4000c12ff06 */
.L_x_13:
[----:B------:R-:W-:Y:S05]  /*0b90*/  BSYNC.RECONVERGENT B4 ;  /* 0x0000000000047941 */ /* 0x000fea0003800200 */
.L_x_12:
        /* <DEDUP_REMOVED lines=23> */
.L_x_20:
[----:B-1----:R-:W-:Y:S01]  /*0d10*/  FMUL.FTZ R31, R34, R33 ;  /* 0x00000021221f7220 */ /* 0x002fe20000410000 */
[----:B------:R-:W-:-:S03]  /*0d20*/  FMUL.FTZ R32, R33, 0.5 ;  /* 0x3f00000021207820 */ /* 0x000fc60000410000 */
[----:B------:R-:W-:-:S04]  /*0d30*/  FFMA R0, -R31, R31, R34 ;  /* 0x0000001f1f007223 */ /* 0x000fc80000000122 */
[----:B------:R-:W-:-:S07]  /*0d40*/  FFMA R31, R0, R32, R31 ;  /* 0x00000020001f7223 */ /* 0x000fce000000001f */
.L_x_21:
[----:B------:R-:W-:Y:S05]  /*0d50*/  BSYNC.RECONVERGENT B5 ;  /* 0x0000000000057941 */ /* 0x000fea0003800200 */
.L_x_19:
[----:B------:R-:W0:Y:S01]  /*0d60*/  LDC.64 R32, c[0x0][0x380] ;  /* 0x0000e000ff207b82 */ /* 0x000e220000000a00 */
[----:B------:R-:W-:Y:S01]  /*0d70*/  FMUL R31, R31, R30 ;  /* 0x0000001e1f1f7220 */ /* 0x000fe20000400000 */
[----:B-----5:R-:W-:-:S05]  /*0d80*/  FMUL R34, R4, R36 ;  /* 0x0000002404227220 */ /* 0x020fca0000400000 */
[----:B------:R-:W0:Y:S08]  /*0d90*/  F2I.TRUNC.NTZ R31, R31 ;  /* 0x0000001f001f7305 */ /* 0x000e30000020f100 */
[----:B------:R-:W1:Y:S01]  /*0da0*/  F2F.F64.F32 R34, R34 ;  /* 0x0000002200227310 */ /* 0x000e620000201800 */
[----:B0-----:R-:W-:-:S05]  /*0db0*/  IMAD.WIDE R32, R31, 0x8, R32 ;  /* 0x000000081f207825 */ /* 0x001fca00078e0220 */
[----:B-1----:R0:W-:Y:S02]  /*0dc0*/  REDG.E.ADD.F64.RN.STRONG.GPU desc[UR6][R32.64], R34 ;  /* 0x00000022200079a6 */ /* 0x0021e4000c12ff06 */
.L_x_18:
[----:B------:R-:W-:Y:S05]  /*0dd0*/  BSYNC.RECONVERGENT B4 ;  /* 0x0000000000047941 */ /* 0x000fea0003800200 */
.L_x_17:
        /* <DEDUP_REMOVED lines=18> */
[----:B------:R-:W-:Y:S01]  /*0f00*/  IMAD.MOV.U32 R0, RZ, RZ, R32 ;  /* 0x000000ffff007224 */ /* 0x000fe200078e0020 */
[----:B-1----:R-:W-:-:S07]  /*0f10*/  MOV R31, 0xf30 ;  /* 0x00000f30001f7802 */ /* 0x002fce0000000f00 */
[----:B-----5:R-:W-:Y:S05]  /*0f20*/  CALL.REL.NOINC `($__internal_0_$__cuda_sm20_sqrt_rn_f32_slowpath) ;  /* 0x0000000800507944 */ /* 0x020fea0003c00000 */
[----:B------:R-:W-:Y:S01]  /*0f30*/  MOV R21, R32 ;  /* 0x0000002000157202 */ /* 0x000fe20000000f00 */
[----:B------:R-:W-:Y:S06]  /*0f40*/  BRA `(.L_x_26) ;  /* 0x0000000000107947 */ /* 0x000fec0003800000 */
.L_x_25:
[----:B-1----:R-:W-:Y:S01]  /*0f50*/  FMUL.FTZ R21, R32, R31 ;  /* 0x0000001f20157220 */ /* 0x002fe20000410000 */
[----:B------:R-:W-:-:S03]  /*0f60*/  FMUL.FTZ R31, R31, 0.5 ;  /* 0x3f0000001f1f7820 */ /* 0x000fc60000410000 */
[----:B------:R-:W-:-:S04]  /*0f70*/  FFMA R0, -R21, R21, R32 ;  /* 0x0000001515007223 */ /* 0x000fc80000000120 */
[----:B------:R-:W-:-:S07]  /*0f80*/  FFMA R21, R0, R31, R21 ;  /* 0x0000001f00157223 */ /* 0x000fce0000000015 */
.L_x_26:
[----:B------:R-:W-:Y:S05]  /*0f90*/  BSYNC.RECONVERGENT B5 ;  /* 0x0000000000057941 */ /* 0x000fea0003800200 */
.L_x_24:
[----:B------:R-:W0:Y:S01]  /*0fa0*/  LDC.64 R32, c[0x0][0x380] ;  /* 0x0000e000ff207b82 */ /* 0x000e220000000a00 */
[----:B------:R-:W-:Y:S01]  /*0fb0*/  FMUL R0, R21, R30 ;  /* 0x0000001e15007220 */ /* 0x000fe20000400000 */
[----:B-----5:R-:W-:-:S03]  /*0fc0*/  FMUL R20, R4, R20 ;  /* 0x0000001404147220 */ /* 0x020fc60000400000 */
[----:B------:R-:W0:Y:S08]  /*0fd0*/  F2I.TRUNC.NTZ R31, R0 ;  /* 0x00000000001f7305 */ /* 0x000e30000020f100 */
[----:B------:R-:W1:Y:S01]  /*0fe0*/  F2F.F64.F32 R20, R20 ;  /* 0x0000001400147310 */ /* 0x000e620000201800 */
[----:B0-----:R-:W-:-:S05]  /*0ff0*/  IMAD.WIDE R32, R31, 0x8, R32 ;  /* 0x000000081f207825 */ /* 0x001fca00078e0220 */
[----:B-1----:R0:W-:Y:S02]  /*1000*/  REDG.E.ADD.F64.RN.STRONG.GPU desc[UR6][R32.64], R20 ;  /* 0x00000014200079a6 */ /* 0x0021e4000c12ff06 */
.L_x_23:
[----:B------:R-:W-:Y:S05]  /*1010*/  BSYNC.RECONVERGENT B4 ;  /* 0x0000000000047941 */ /* 0x000fea0003800200 */
.L_x_22:
[----:B------:R-:W-:Y:S01]  /*1020*/  IADD3 R3, PT, PT, R3, 0x4, RZ ;  /* 0x0000000403037810 */ /* 0x000fe20007ffe0ff */
[----:B------:R-:W-:Y:S06]  /*1030*/  @P3 BRA `(.L_x_27) ;  /* 0xfffffff400a43947 */ /* 0x000fec000383ffff */
.L_x_6:
[----:B------:R-:W-:Y:S05]  /*1040*/  BSYNC B3 ;  /* 0x0000000000037941 */ /* 0x000fea0003800000 */
.L_x_5:
[----:B------:R-:W-:Y:S01]  /*1050*/  ISETP.NE.AND P3, PT, R9, RZ, PT ;  /* 0x000000ff0900720c */ /* 0x000fe20003f65270 */
[----:B------:R-:W-:-:S12]  /*1060*/  BSSY.RECONVERGENT B3, `(.L_x_28) ;  /* 0x0000075000037945 */ /* 0x000fd80003800200 */
[----:B------:R-:W-:Y:S05]  /*1070*/  @!P3 BRA `(.L_x_29) ;  /* 0x0000000400ccb947 */ /* 0x000fea0003800000 */
[----:B------:R-:W-:Y:S01]  /*1080*/  ISETP.NE.AND P3, PT, R9, 0x1, PT ;  /* 0x000000010900780c */ /* 0x000fe20003f65270 */
[----:B------:R-:W-:-:S12]  /*1090*/  BSSY.RECONVERGENT B4, `(.L_x_30) ;  /* 0x000004c000047945 */ /* 0x000fd80003800200 */
[----:B------:R-:W-:Y:S05]  /*10a0*/  @!P3 BRA `(.L_x_31) ;  /* 0x000000040028b947 */ /* 0x000fea0003800000 */
[----:B0-----:R-:W0:Y:S02]  /*10b0*/  LDC.64 R20, c[0x0][0x398] ;  /* 0x0000e600ff147b82 */ /* 0x001e240000000a00 */
[----:B0-----:R-:W-:-:S05]  /*10c0*/  IMAD.WIDE R20, R3, 0x10, R20 ;  /* 0x0000001003147825 */ /* 0x001fca00078e0214 */
[----:B------:R-:W2:Y:S04]  /*10d0*/  LDG.E R31, desc[UR6][R20.64+0x4] ;  /* 0x00000406141f7981 */ /* 0x000ea8000c1e1900 */
[----:B------:R-:W3:Y:S04]  /*10e0*/  LDG.E R0, desc[UR6][R20.64] ;  /* 0x0000000614007981 */ /* 0x000ee8000c1e1900 */
[----:B------:R-:W4:Y:S01]  /*10f0*/  LDG.E R2, desc[UR6][R20.64+0x8] ;  /* 0x0000080614027981 */ /* 0x000f22000c1e1900 */
[----:B------:R-:W-:Y:S01]  /*1100*/  BSSY.RECONVERGENT B5, `(.L_x_32) ;  /* 0x0000020000057945 */ /* 0x000fe20003800200 */
        /* <DEDUP_REMOVED lines=19> */
.L_x_35:
[----:B-1----:R-:W-:Y:S01]  /*1240*/  FMUL.FTZ R31, R34, R33 ;  /* 0x00000021221f7220 */ /* 0x002fe20000410000 */
[----:B------:R-:W-:-:S03]  /*1250*/  FMUL.FTZ R32, R33, 0.5 ;  /* 0x3f00000021207820 */ /* 0x000fc60000410000 */
[----:B------:R-:W-:-:S04]  /*1260*/  FFMA R0, -R31, R31, R34 ;  /* 0x0000001f1f007223 */ /* 0x000fc80000000122 */
[----:B------:R-:W-:-:S07]  /*1270*/  FFMA R31, R0, R32, R31 ;  /* 0x00000020001f7223 */ /* 0x000fce000000001f */
.L_x_36:
[----:B------:R-:W-:Y:S05]  /*1280*/  BSYNC.RECONVERGENT B6 ;  /* 0x0000000000067941 */ /* 0x000fea0003800200 */
.L_x_34:
[----:B------:R-:W0:Y:S01]  /*1290*/  LDC.64 R32, c[0x0][0x380] ;  /* 0x0000e000ff207b82 */ /* 0x000e220000000a00 */
[----:B------:R-:W-:Y:S01]  /*12a0*/  FMUL R31, R31, R30 ;  /* 0x0000001e1f1f7220 */ /* 0x000fe20000400000 */
[----:B-----5:R-:W-:-:S04]  /*12b0*/  FMUL R2, R4, R2 ;  /* 0x0000000204027220 */ /* 0x020fc80000400000 */
[----:B------:R-:W1:Y:S08]  /*12c0*/  F2F.F64.F32 R34, R2 ;  /* 0x0000000200227310 */ /* 0x000e700000201800 */
[----:B------:R-:W0:Y:S02]  /*12d0*/  F2I.TRUNC.NTZ R31, R31 ;  /* 0x0000001f001f7305 */ /* 0x000e24000020f100 */
[----:B0-----:R-:W-:-:S05]  /*12e0*/  IMAD.WIDE R32, R31, 0x8, R32 ;  /* 0x000000081f207825 */ /* 0x001fca00078e0220 */
[----:B-1----:R0:W-:Y:S02]  /*12f0*/  REDG.E.ADD.F64.RN.STRONG.GPU desc[UR6][R32.64], R34 ;  /* 0x00000022200079a6 */ /* 0x0021e4000c12ff06 */
.L_x_33:
[----:B------:R-:W-:Y:S05]  /*1300*/  BSYNC.RECONVERGENT B5 ;  /* 0x0000000000057941 */ /* 0x000fea0003800200 */
.L_x_32:
[----:B------:R-:W2:Y:S04]  /*1310*/  LDG.E R31, desc[UR6][R20.64+0x14] ;  /* 0x00001406141f7981 */ /* 0x000ea8000c1e1900 */
[----:B------:R-:W3:Y:S04]  /*1320*/  LDG.E R0, desc[UR6][R20.64+0x10] ;  /* 0x0000100614007981 */ /* 0x000ee8000c1e1900 */
[----:B------:R-:W4:Y:S01]  /*1330*/  LDG.E R2, desc[UR6][R20.64+0x18] ;  /* 0x0000180614027981 */ /* 0x000f22000c1e1900 */
        /* <DEDUP_REMOVED lines=11> */
[----:B0-----:R1:W0:Y:S01]  /*13f0*/  MUFU.RSQ R34, R31 ;  /* 0x0000001f00227308 */ /* 0x0012220000001400 */
[----:B------:R-:W-:Y:S02]  /*1400*/  BSSY.RECONVERGENT B6, `(.L_x_39) ;  /* 0x000000b000067945 */ /* 0x000fe40003800200 */
[----:B------:R-:W-:-:S13]  /*1410*/  ISETP.GT.U32.AND P3, PT, R0, 0x727fffff, PT ;  /* 0x727fffff0000780c */ /* 0x000fda0003f64070 */
[----:B-1----:R-:W-:Y:S05]  /*1420*/  @!P3 BRA `(.L_x_40) ;  /* 0x000000000010b947 */ /* 0x002fea0003800000 */
[----:B------:R-:W-:Y:S01]  /*1430*/  IMAD.MOV.U32 R0, RZ, RZ, R31 ;  /* 0x000000ffff007224 */ /* 0x000fe200078e001f */
[----:B------:R-:W-:-:S07]  /*1440*/  MOV R31, 0x1460 ;  /* 0x00001460001f7802 */ /* 0x000fce0000000f00 */
[----:B0----5:R-:W-:Y:S05]  /*1450*/  CALL.REL.NOINC `($__internal_0_$__cuda_sm20_sqrt_rn_f32_slowpath) ;  /* 0x0000000400047944 */ /* 0x021fea0003c00000 */
[----:B------:R-:W-:Y:S05]  /*1460*/  BRA `(.L_x_41) ;  /* 0x0000000000107947 */ /* 0x000fea0003800000 */
.L_x_40:
[----:B0-----:R-:W-:Y:S01]  /*1470*/  FMUL.FTZ R32, R31, R34 ;  /* 0x000000221f207220 */ /* 0x001fe20000410000 */
[----:B------:R-:W-:-:S03]  /*1480*/  FMUL.FTZ R0, R34, 0.5 ;  /* 0x3f00000022007820 */ /* 0x000fc60000410000 */
[----:B------:R-:W-:-:S04]  /*1490*/  FFMA R21, -R32, R32, R31 ;  /* 0x0000002020157223 */ /* 0x000fc8000000011f */
[----:B------:R-:W-:-:S07]  /*14a0*/  FFMA R32, R21, R0, R32 ;  /* 0x0000000015207223 */ /* 0x000fce0000000020 */
.L_x_41:
[----:B------:R-:W-:Y:S05]  /*14b0*/  BSYNC.RECONVERGENT B6 ;  /* 0x0000000000067941 */ /* 0x000fea0003800200 */
.L_x_39:
[----:B------:R-:W0:Y:S01]  /*14c0*/  LDC.64 R20, c[0x0][0x380] ;  /* 0x0000e000ff147b82 */ /* 0x000e220000000a00 */
[----:B------:R-:W-:Y:S01]  /*14d0*/  FMUL R0, R32, R30 ;  /* 0x0000001e20007220 */ /* 0x000fe20000400000 */
[----:B-----5:R-:W-:-:S03]  /*14e0*/  FMUL R2, R4, R2 ;  /* 0x0000000204027220 */ /* 0x020fc60000400000 */
[----:B------:R-:W0:Y:S08]  /*14f0*/  F2I.TRUNC.NTZ R31, R0 ;  /* 0x00000000001f7305 */ /* 0x000e30000020f100 */
[----:B------:R-:W1:Y:S01]  /*1500*/  F2F.F64.F32 R32, R2 ;  /* 0x0000000200207310 */ /* 0x000e620000201800 */
[----:B0-----:R-:W-:-:S05]  /*1510*/  IMAD.WIDE R20, R31, 0x8, R20 ;  /* 0x000000081f147825 */ /* 0x001fca00078e0214 */
[----:B-1----:R1:W-:Y:S02]  /*1520*/  REDG.E.ADD.F64.RN.STRONG.GPU desc[UR6][R20.64], R32 ;  /* 0x00000020140079a6 */ /* 0x0023e4000c12ff06 */
.L_x_38:
[----:B------:R-:W-:Y:S05]  /*1530*/  BSYNC.RECONVERGENT B5 ;  /* 0x0000000000057941 */ /* 0x000fea0003800200 */
.L_x_37:
[----:B------:R-:W-:-:S07]  /*1540*/  IADD3 R3, PT, PT, R3, 0x2, RZ ;  /* 0x0000000203037810 */ /* 0x000fce0007ffe0ff */
.L_x_31:
[----:B------:R-:W-:Y:S05]  /*1550*/  BSYNC.RECONVERGENT B4 ;  /* 0x0000000000047941 */ /* 0x000fea0003800200 */
.L_x_30:
[----:B------:R-:W-:-:S13]  /*1560*/  LOP3.LUT P3, RZ, R12, 0x1, RZ, 0xc0, !PT ;  /* 0x000000010cff7812 */ /* 0x000fda000786c0ff */
[----:B------:R-:W-:Y:S05]  /*1570*/  @!P3 BRA `(.L_x_29) ;  /* 0x00000000008cb947 */ /* 0x000fea0003800000 */
[----:B01----:R-:W0:Y:S02]  /*1580*/  LDC.64 R20, c[0x0][0x398] ;  /* 0x0000e600ff147b82 */ /* 0x003e240000000a00 */
[----:B0-----:R-:W-:-:S05]  /*1590*/  IMAD.WIDE R20, R3, 0x10, R20 ;  /* 0x0000001003147825 */ /* 0x001fca00078e0214 */
[----:B------:R-:W2:Y:S04]  /*15a0*/  LDG.E R3, desc[UR6][R20.64+0x4] ;  /* 0x0000040614037981 */ /* 0x000ea8000c1e1900 */
[----:B------:R-:W3:Y:S04]  /*15b0*/  LDG.E R0, desc[UR6][R20.64] ;  /* 0x0000000614007981 */ /* 0x000ee8000c1e1900 */
[----:B------:R-:W4:Y:S01]  /*15c0*/  LDG.E R2, desc[UR6][R20.64+0x8] ;  /* 0x0000080614027981 */ /* 0x000f22000c1e1900 */
        /* <DEDUP_REMOVED lines=17> */
[----:B------:R-:W-:Y:S05]  /*16e0*/  BRA `(.L_x_44) ;  /* 0x0000000000107947 */ /* 0x000fea0003800000 */
.L_x_43:
[----:B-1----:R-:W-:Y:S01]  /*16f0*/  FMUL.FTZ R32, R3, R2 ;  /* 0x0000000203207220 */ /* 0x002fe20000410000 */
[----:B------:R-:W-:-:S03]  /*1700*/  FMUL.FTZ R0, R2, 0.5 ;  /* 0x3f00000002007820 */ /* 0x000fc60000410000 */
[----:B------:R-:W-:-:S04]  /*1710*/  FFMA R3, -R32, R32, R3 ;  /* 0x0000002020037223 */ /* 0x000fc80000000103 */
[----:B------:R-:W-:-:S07]  /*1720*/  FFMA R32, R3, R0, R32 ;  /* 0x0000000003207223 */ /* 0x000fce0000000020 */
.L_x_44:
[----:B------:R-:W-:Y:S05]  /*1730*/  BSYNC.RECONVERGENT B4 ;  /* 0x0000000000047941 */ /* 0x000fea0003800200 */
.L_x_42:
[----:B------:R-:W0:Y:S01]  /*1740*/  LDC.64 R2, c[0x0][0x380] ;  /* 0x0000e000ff027b82 */ /* 0x000e220000000a00 */
[----:B------:R-:W-:Y:S01]  /*1750*/  FMUL R32, R32, R30 ;  /* 0x0000001e20207220 */ /* 0x000fe20000400000 */
[----:B-----5:R-:W-:-:S03]  /*1760*/  FMUL R4, R4, R20 ;  /* 0x0000001404047220 */ /* 0x020fc60000400000 */
[----:B------:R-:W0:Y:S08]  /*1770*/  F2I.TRUNC.NTZ R7, R32 ;  /* 0x0000002000077305 */ /* 0x000e30000020f100 */
[----:B------:R-:W1:Y:S01]  /*1780*/  F2F.F64.F32 R4, R4 ;  /* 0x0000000400047310 */ /* 0x000e620000201800 */
[----:B0-----:R-:W-:-:S05]  /*1790*/  IMAD.WIDE R2, R7, 0x8, R2 ;  /* 0x0000000807027825 */ /* 0x001fca00078e0202 */
[----:B-1----:R2:W-:Y:S02]  /*17a0*/  REDG.E.ADD.F64.RN.STRONG.GPU desc[UR6][R2.64], R4 ;  /* 0x00000004020079a6 */ /* 0x0025e4000c12ff06 */
.L_x_29:
[----:B------:R-:W-:Y:S05]  /*17b0*/  BSYNC.RECONVERGENT B3 ;  /* 0x0000000000037941 */ /* 0x000fea0003800200 */
.L_x_28:
[----:B------:R-:W-:Y:S05]  /*17c0*/  @!P2 BRA `(.L_x_45) ;  /* 0xffffffec0084a947 */ /* 0x000fea000383ffff */
.L_x_4:
[----:B------:R-:W-:Y:S05]  /*17d0*/  BSYNC B0 ;  /* 0x0000000000007941 */ /* 0x000fea0003800000 */
.L_x_3:
[----:B------:R-:W-:Y:S05]  /*17e0*/  @P1 BRA `(.L_x_46) ;  /* 0xffffffec00081947 */ /* 0x000fea000383ffff */
[----:B------:R-:W-:Y:S05]  /*17f0*/  BSYNC B1 ;  /* 0x0000000000017941 */ /* 0x000fea0003800000 */
.L_x_2:
[----:B------:R-:W-:Y:S05]  /*1800*/  @P0 BRA `(.L_x_47) ;  /* 0xffffffe800d00947 */ /* 0x000fea000383ffff */
[----:B------:R-:W-:Y:S05]  /*1810*/  BSYNC B2 ;  /* 0x0000000000027941 */ /* 0x000fea0003800000 */
.L_x_1:
[----:B------:R-:W3:Y:S01]  /*1820*/  LDCU UR4, c[0x0][0x3a8] ;  /* 0x00007500ff0477ac */ /* 0x000ee20008000800 */
[----:B------:R-:W-:-:S04]  /*1830*/  IADD3 R25, PT, PT, R25, 0x1, RZ ;  /* 0x0000000119197810 */ /* 0x000fc80007ffe0ff */
[----:B---3--:R-:W-:-:S13]  /*1840*/  ISETP.NE.AND P0, PT, R25, UR4, PT ;  /* 0x0000000419007c0c */ /* 0x008fda000bf05270 */
[----:B------:R-:W-:Y:S05]  /*1850*/  @P0 BRA `(.L_x_48) ;  /* 0xffffffe8009c0947 */ /* 0x000fea000383ffff */
[----:B------:R-:W-:Y:S05]  /*1860*/  EXIT ;  /* 0x000000000000794d */ /* 0x000fea0003800000 */
        .weak           $__internal_0_$__cuda_sm20_sqrt_rn_f32_slowpath
        .type           $__internal_0_$__cuda_sm20_sqrt_rn_f32_slowpath,@function
        .size           $__internal_0_$__cuda_sm20_sqrt_rn_f32_slowpath,($__internal_1_$__cuda_sm3x_div_rn_noftz_f32_slowpath - $__internal_0_$__cuda_sm20_sqrt_rn_f32_slowpath)
$__internal_0_$__cuda_sm20_sqrt_rn_f32_slowpath:
[----:B------:R-:W-:-:S13]  /*1870*/  LOP3.LUT P4, RZ, R0, 0x7fffffff, RZ, 0xc0, !PT ;  /* 0x7fffffff00ff7812 */ /* 0x000fda000788c0ff */
[----:B------:R-:W-:Y:S01]  /*1880*/  @!P4 MOV R32, R0 ;  /* 0x000000000020c202 */ /* 0x000fe20000000f00 */
[----:B------:R-:W-:Y:S06]  /*1890*/  @!P4 BRA `(.L_x_49) ;  /* 0x000000000040c947 */ /* 0x000fec0003800000 */
[----:B------:R-:W-:-:S13]  /*18a0*/  FSETP.GEU.FTZ.AND P4, PT, R0, RZ, PT ;  /* 0x000000ff0000720b */ /* 0x000fda0003f9e000 */
[----:B------:R-:W-:Y:S01]  /*18b0*/  @!P4 MOV R32, 0x7fffffff ;  /* 0x7fffffff0020c802 */ /* 0x000fe20000000f00 */
[----:B------:R-:W-:Y:S06]  /*18c0*/  @!P4 BRA `(.L_x_49) ;  /* 0x000000000034c947 */ /* 0x000fec0003800000 */
[----:B------:R-:W-:-:S13]  /*18d0*/  FSETP.GTU.FTZ.AND P4, PT, |R0|, +INF , PT ;  /* 0x7f8000000000780b */ /* 0x000fda0003f9c200 */
[----:B------:R-:W-:Y:S01]  /*18e0*/  @P4 FADD.FTZ R32, R0, 1 ;  /* 0x3f80000000204421 */ /* 0x000fe20000010000 */
[----:B------:R-:W-:Y:S06]  /*18f0*/  @P4 BRA `(.L_x_49) ;  /* 0x0000000000284947 */ /* 0x000fec0003800000 */
[----:B------:R-:W-:-:S13]  /*1900*/  FSETP.NEU.FTZ.AND P4, PT, |R0|, +INF , PT ;  /* 0x7f8000000000780b */ /* 0x000fda0003f9d200 */
[----:B------:R-:W-:-:S04]  /*1910*/  @P4 FFMA R32, R0, 1.84467440737095516160e+19, RZ ;  /* 0x5f80000000204823 */ /* 0x000fc800000000ff */
[----:B------:R-:W0:Y:S02]  /*1920*/  @P4 MUFU.RSQ R33, R32 ;  /* 0x0000002000214308 */ /* 0x000e240000001400 */
[----:B0-----:R-:W-:Y:S01]  /*1930*/  @P4 FMUL.FTZ R34, R32, R33 ;  /* 0x0000002120224220 */ /* 0x001fe20000410000 */
[----:B------:R-:W-:-:S03]  /*1940*/  @P4 FMUL.FTZ R33, R33, 0.5 ;  /* 0x3f00000021214820 */ /* 0x000fc60000410000 */
[----:B------:R-:W-:-:S04]  /*1950*/  @P4 FADD.FTZ R35, -R34, -RZ ;  /* 0x800000ff22234221 */ /* 0x000fc80000010100 */
[----:B------:R-:W-:Y:S01]  /*1960*/  @P4 FFMA R35, R34, R35, R32 ;  /* 0x0000002322234223 */ /* 0x000fe20000000020 */
[----:B------:R-:W-:-:S03]  /*1970*/  @!P4 IMAD.MOV.U32 R32, RZ, RZ, R0 ;  /* 0x000000ffff20c224 */ /* 0x000fc600078e0000 */
[----:B------:R-:W-:-:S04]  /*1980*/  @P4 FFMA R33, R35, R33, R34 ;  /* 0x0000002123214223 */ /* 0x000fc80000000022 */
[----:B------:R-:W-:-:S07]  /*1990*/  @P4 FMUL.FTZ R32, R33, 2.3283064365386962891e-10 ;  /* 0x2f80000021204820 */ /* 0x000fce0000410000 */
.L_x_49:
[----:B------:R-:W-:Y:S01]  /*19a0*/  HFMA2 R35, -RZ, RZ, 0, 0 ;  /* 0x00000000ff237431 */ /* 0x000fe200000001ff */
[----:B------:R-:W-:-:S04]  /*19b0*/  MOV R34, R31 ;  /* 0x0000001f00227202 */ /* 0x000fc80000000f00 */
[----:B------:R-:W-:Y:S05]  /*19c0*/  RET.REL.NODEC R34 `(_Z12make_histoXYPdP8PointW3DP5DNodeS1_S3_iiff) ;  /* 0xffffffe4228c7950 */ /* 0x000fea0003c3ffff */
        .weak           $__internal_1_$__cuda_sm3x_div_rn_noftz_f32_slowpath
        .type           $__internal_1_$__cuda_sm3x_div_rn_noftz_f32_slowpath,@function
        .size           $__internal_1_$__cuda_sm3x_div_rn_noftz_f32_slowpath,(.L_x_257 - $__internal_1_$__cuda_sm3x_div_rn_noftz_f32_slowpath)
$__internal_1_$__cuda_sm3x_div_rn_noftz_f32_slowpath:
[----:B------:R-:W0:Y:S01]  /*19d0*/  LDC R3, c[0x0][0x3b0] ;  /* 0x0000ec00ff037b82 */ /* 0x000e220000000800 */
[----:B------:R-:W-:Y:S02]  /*19e0*/  SHF.R.U32.HI R4, RZ, 0x17, R0 ;  /* 0x00000017ff047819 */ /* 0x000fe40000011600 */
[----:B------:R-:W-:Y:S02]  /*19f0*/  MOV R6, R0 ;  /* 0x0000000000067202 */ /* 0x000fe40000000f00 */
[----:B------:R-:W-:-:S03]  /*1a00*/  LOP3.LUT R4, R4, 0xff, RZ, 0xc0, !PT ;  /* 0x000000ff04047812 */ /* 0x000fc600078ec0ff */
[----:B------:R-:W1:Y:S01]  /*1a10*/  LDC R7, c[0x0][0x3b0] ;  /* 0x0000ec00ff077b82 */ /* 0x000e620000000800 */
[----:B------:R-:W-:Y:S02]  /*1a20*/  IADD3 R9, PT, PT, R4, -0x1, RZ ;  /* 0xffffffff04097810 */ /* 0x000fe40007ffe0ff */
[----:B0-----:R-:W-:-:S04]  /*1a30*/  SHF.R.U32.HI R5, RZ, 0x17, R3 ;  /* 0x00000017ff057819 */ /* 0x001fc80000011603 */
[----:B------:R-:W-:-:S04]  /*1a40*/  LOP3.LUT R5, R5, 0xff, RZ, 0xc0, !PT ;  /* 0x000000ff05057812 */ /* 0x000fc800078ec0ff */
[----:B------:R-:W-:-:S04]  /*1a50*/  IADD3 R10, PT, PT, R5, -0x1, RZ ;  /* 0xffffffff050a7810 */ /* 0x000fc80007ffe0ff */
[----:B------:R-:W-:-:S04]  /*1a60*/  ISETP.GT.U32.AND P0, PT, R10, 0xfd, PT ;  /* 0x000000fd0a00780c */ /* 0x000fc80003f04070 */
[----:B------:R-:W-:-:S13]  /*1a70*/  ISETP.GT.U32.OR P0, PT, R9, 0xfd, P0 ;  /* 0x000000fd0900780c */ /* 0x000fda0000704470 */
[----:B------:R-:W-:Y:S01]  /*1a80*/  @!P0 MOV R8, RZ ;  /* 0x000000ff00088202 */ /* 0x000fe20000000f00 */
[----:B-1----:R-:W-:Y:S06]  /*1a90*/  @!P0 BRA `(.L_x_50) ;  /* 0x00000000005c8947 */ /* 0x002fec0003800000 */
[----:B------:R-:W-:Y:S02]  /*1aa0*/  FSETP.GTU.FTZ.AND P1, PT, |R3|, +INF , PT ;  /* 0x7f8000000300780b */ /* 0x000fe40003f3c200 */
[----:B------:R-:W-:-:S04]  /*1ab0*/  FSETP.GTU.FTZ.AND P0, PT, |R0|, +INF , PT ;  /* 0x7f8000000000780b */ /* 0x000fc80003f1c200 */
[----:B------:R-:W-:-:S13]  /*1ac0*/  PLOP3.LUT P0, PT, P0, P1, PT, 0xf8, 0x8f ;  /* 0x00000000008f781c */ /* 0x000fda0000703f70 */
[----:B------:R-:W-:Y:S05]  /*1ad0*/  @P0 BRA `(.L_x_51) ;  /* 0x0000000400440947 */ /* 0x000fea0003800000 */
[----:B------:R-:W-:-:S13]  /*1ae0*/  LOP3.LUT P0, RZ, R7, 0x7fffffff, R6, 0xc8, !PT ;  /* 0x7fffffff07ff7812 */ /* 0x000fda000780c806 */
[----:B------:R-:W-:Y:S05]  /*1af0*/  @!P0 BRA `(.L_x_52) ;  /* 0x0000000400348947 */ /* 0x000fea0003800000 */
[C---:B------:R-:W-:Y:S02]  /*1b00*/  FSETP.NEU.FTZ.AND P2, PT, |R0|.reuse, +INF , PT ;  /* 0x7f8000000000780b */ /* 0x040fe40003f5d200 */
[----:B------:R-:W-:Y:S02]  /*1b10*/  FSETP.NEU.FTZ.AND P1, PT, |R3|, +INF , PT ;  /* 0x7f8000000300780b */ /* 0x000fe40003f3d200 */
[----:B------:R-:W-:-:S11]  /*1b20*/  FSETP.NEU.FTZ.AND P0, PT, |R0|, +INF , PT ;  /* 0x7f8000000000780b */ /* 0x000fd60003f1d200 */
[----:B------:R-:W-:Y:S05]  /*1b30*/  @!P1 BRA !P2, `(.L_x_52) ;  /* 0x0000000400249947 */ /* 0x000fea0005000000 */
[----:B------:R-:W-:-:S04]  /*1b40*/  LOP3.LUT P2, RZ, R6, 0x7fffffff, RZ, 0xc0, !PT ;  /* 0x7fffffff06ff7812 */ /* 0x000fc8000784c0ff */
[----:B------:R-:W-:-:S13]  /*1b50*/  PLOP3.LUT P1, PT, P1, P2, PT, 0x2f, 0xf2 ;  /* 0x0000000000f2781c */ /* 0x000fda0000f24577 */
[----:B------:R-:W-:Y:S05]  /*1b60*/  @P1 BRA `(.L_x_53) ;  /* 0x0000000400101947 */ /* 0x000fea0003800000 */
[----:B------:R-:W-:-:S04]  /*1b70*/  LOP3.LUT P1, RZ, R7, 0x7fffffff, RZ, 0xc0, !PT ;  /* 0x7fffffff07ff7812 */ /* 0x000fc8000782c0ff */
[----:B------:R-:W-:-:S13]  /*1b80*/  PLOP3.LUT P0, PT, P0, P1, PT, 0x2f, 0xf2 ;  /* 0x0000000000f2781c */ /* 0x000fda0000702577 */
[----:B------:R-:W-:Y:S05]  /*1b90*/  @P0 BRA `(.L_x_54) ;  /* 0x0000000000f80947 */ /* 0x000fea0003800000 */
[----:B------:R-:W-:Y:S02]  /*1ba0*/  ISETP.GE.AND P0, PT, R9, RZ, PT ;  /* 0x000000ff0900720c */ /* 0x000fe40003f06270 */
[----:B------:R-:W-:-:S11]  /*1bb0*/  ISETP.GE.AND P1, PT, R10, RZ, PT ;  /* 0x000000ff0a00720c */ /* 0x000fd60003f26270 */
[----:B------:R-:W-:Y:S01]  /*1bc0*/  @P0 IMAD.MOV.U32 R8, RZ, RZ, RZ ;  /* 0x000000ffff080224 */ /* 0x000fe200078e00ff */
[----:B------:R-:W-:Y:S01]  /*1bd0*/  @!P0 MOV R8, 0xffffffc0 ;  /* 0xffffffc000088802 */ /* 0x000fe20000000f00 */
[----:B------:R-:W-:Y:S01]  /*1be0*/  @!P0 FFMA R6, R0, 1.84467440737095516160e+19, RZ ;  /* 0x5f80000000068823 */ /* 0x000fe200000000ff */
[----:B------:R-:W-:Y:S02]  /*1bf0*/  @!P1 FFMA R7, R3, 1.84467440737095516160e+19, RZ ;  /* 0x5f80000003079823 */ /* 0x000fe400000000ff */
[----:B------:R-:W-:-:S07]  /*1c00*/  @!P1 IADD3 R8, PT, PT, R8, 0x40, RZ ;  /* 0x0000004008089810 */ /* 0x000fce0007ffe0ff */
.L_x_50:
[----:B------:R-:W-:Y:S02]  /*1c10*/  LEA R0, R5, 0xc0800000, 0x17 ;  /* 0xc080000005007811 */ /* 0x000fe400078eb8ff */
[----:B------:R-:W-:Y:S02]  /*1c20*/  IADD3 R4, PT, PT, R4, -0x7f, RZ ;  /* 0xffffff8104047810 */ /* 0x000fe40007ffe0ff */
[----:B------:R-:W-:Y:S02]  /*1c30*/  IADD3 R7, PT, PT, -R0, R7, RZ ;  /* 0x0000000700077210 */ /* 0x000fe40007ffe1ff */
[C---:B------:R-:W-:Y:S01]  /*1c40*/  IADD3 R5, PT, PT, R4.reuse, 0x7f, -R5 ;  /* 0x0000007f04057810 */ /* 0x040fe20007ffe805 */
[----:B------:R-:W-:Y:S01]  /*1c50*/  IMAD R0, R4, -0x800000, R6 ;  /* 0xff80000004007824 */ /* 0x000fe200078e0206 */
[----:B------:R-:W0:Y:S01]  /*1c60*/  MUFU.RCP R3, R7 ;  /* 0x0000000700037308 */ /* 0x000e220000001000 */
[----:B------:R-:W-:Y:S01]  /*1c70*/  FADD.FTZ R9, -R7, -RZ ;  /* 0x800000ff07097221 */ /* 0x000fe20000010100 */
[----:B------:R-:W-:-:S03]  /*1c80*/  IADD3 R5, PT, PT, R5, R8, RZ ;  /* 0x0000000805057210 */ /* 0x000fc60007ffe0ff */
[----:B0-----:R-:W-:-:S04]  /*1c90*/  FFMA R10, R3, R9, 1 ;  /* 0x3f800000030a7423 */ /* 0x001fc80000000009 */
[----:B------:R-:W-:-:S04]  /*1ca0*/  FFMA R10, R3, R10, R3 ;  /* 0x0000000a030a7223 */ /* 0x000fc80000000003 */
[----:B------:R-:W-:-:S04]  /*1cb0*/  FFMA R3, R0, R10, RZ ;  /* 0x0000000a00037223 */ /* 0x000fc800000000ff */
[----:B------:R-:W-:-:S04]  /*1cc0*/  FFMA R6, R9, R3, R0 ;  /* 0x0000000309067223 */ /* 0x000fc80000000000 */
[----:B------:R-:W-:-:S04]  /*1cd0*/  FFMA R11, R10, R6, R3 ;  /* 0x000000060a0b7223 */ /* 0x000fc80000000003 */
[----:B------:R-:W-:-:S04]  /*1ce0*/  FFMA R6, R9, R11, R0 ;  /* 0x0000000b09067223 */ /* 0x000fc80000000000 */
[----:B------:R-:W-:-:S05]  /*1cf0*/  FFMA R3, R10, R6, R11 ;  /* 0x000000060a037223 */ /* 0x000fca000000000b */
[----:B------:R-:W-:-:S04]  /*1d00*/  SHF.R.U32.HI R0, RZ, 0x17, R3 ;  /* 0x00000017ff007819 */ /* 0x000fc80000011603 */
[----:B------:R-:W-:-:S04]  /*1d10*/  LOP3.LUT R0, R0, 0xff, RZ, 0xc0, !PT ;  /* 0x000000ff00007812 */ /* 0x000fc800078ec0ff */
[----:B------:R-:W-:-:S05]  /*1d20*/  IADD3 R8, PT, PT, R0, R5, RZ ;  /* 0x0000000500087210 */ /* 0x000fca0007ffe0ff */
[----:B------:R-:W-:-:S05]  /*1d30*/  VIADD R0, R8, 0xffffffff ;  /* 0xffffffff08007836 */ /* 0x000fca0000000000 */
[----:B------:R-:W-:-:S13]  /*1d40*/  ISETP.GE.U32.AND P0, PT, R0, 0xfe, PT ;  /* 0x000000fe0000780c */ /* 0x000fda0003f06070 */
[----:B------:R-:W-:Y:S05]  /*1d50*/  @!P0 BRA `(.L_x_55) ;  /* 0x0000000000808947 */ /* 0x000fea0003800000 */
[----:B------:R-:W-:-:S13]  /*1d60*/  ISETP.GT.AND P0, PT, R8, 0xfe, PT ;  /* 0x000000fe0800780c */ /* 0x000fda0003f04270 */
[----:B------:R-:W-:Y:S05]  /*1d70*/  @P0 BRA `(.L_x_56) ;  /* 0x00000000006c0947 */ /* 0x000fea0003800000 */
[----:B------:R-:W-:-:S13]  /*1d80*/  ISETP.GE.AND P0, PT, R8, 0x1, PT ;  /* 0x000000010800780c */ /* 0x000fda0003f06270 */
[----:B------:R-:W-:Y:S05]  /*1d90*/  @P0 BRA `(.L_x_57) ;  /* 0x0000000000980947 */ /* 0x000fea0003800000 */
[----:B------:R-:W-:Y:S02]  /*1da0*/  ISETP.GE.AND P0, PT, R8, -0x18, PT ;  /* 0xffffffe80800780c */ /* 0x000fe40003f06270 */
[----:B------:R-:W-:-:S11]  /*1db0*/  LOP3.LUT R3, R3, 0x80000000, RZ, 0xc0, !PT ;  /* 0x8000000003037812 */ /* 0x000fd600078ec0ff */
[----:B------:R-:W-:Y:S05]  /*1dc0*/  @!P0 BRA `(.L_x_57) ;  /* 0x00000000008c8947 */ /* 0x000fea0003800000 */
[-CC-:B------:R-:W-:Y:S01]  /*1dd0*/  FFMA.RZ R0, R10, R6.reuse, R11.reuse ;  /* 0x000000060a007223 */ /* 0x180fe2000000c00b */
[----:B------:R-:W-:Y:S01]  /*1de0*/  IADD3 R7, PT, PT, R8, 0x20, RZ ;  /* 0x0000002008077810 */ /* 0x000fe20007ffe0ff */
[-CC-:B------:R-:W-:Y:S01]  /*1df0*/  FFMA.RM R5, R10, R6.reuse, R11.reuse ;  /* 0x000000060a057223 */ /* 0x180fe2000000400b */
[----:B------:R-:W-:Y:S02]  /*1e00*/  ISETP.NE.AND P2, PT, R8, RZ, PT ;  /* 0x000000ff0800720c */ /* 0x000fe40003f45270 */
[----:B------:R-:W-:Y:S01]  /*1e10*/  LOP3.LUT R4, R0, 0x7fffff, RZ, 0xc0, !PT ;  /* 0x007fffff00047812 */ /* 0x000fe200078ec0ff */
[----:B------:R-:W-:Y:S01]  /*1e20*/  FFMA.RP R0, R10, R6, R11 ;  /* 0x000000060a007223 */ /* 0x000fe2000000800b */
[----:B------:R-:W-:Y:S02]  /*1e30*/  ISETP.NE.AND P1, PT, R8, RZ, PT ;  /* 0x000000ff0800720c */ /* 0x000fe40003f25270 */
[----:B------:R-:W-:Y:S02]  /*1e40*/  LOP3.LUT R4, R4, 0x800000, RZ, 0xfc, !PT ;  /* 0x0080000004047812 */ /* 0x000fe400078efcff */
[----:B------:R-:W-:-:S02]  /*1e50*/  IADD3 R6, PT, PT, -R8, RZ, RZ ;  /* 0x000000ff08067210 */ /* 0x000fc40007ffe1ff */
[----:B------:R-:W-:Y:S02]  /*1e60*/  SHF.L.U32 R7, R4, R7, RZ ;  /* 0x0000000704077219 */ /* 0x000fe400000006ff */
[----:B------:R-:W-:Y:S02]  /*1e70*/  FSETP.NEU.FTZ.AND P0, PT, R0, R5, PT ;  /* 0x000000050000720b */ /* 0x000fe40003f1d000 */
[----:B------:R-:W-:Y:S02]  /*1e80*/  SEL R5, R6, RZ, P2 ;  /* 0x000000ff06057207 */ /* 0x000fe40001000000 */
[----:B------:R-:W-:Y:S02]  /*1e90*/  ISETP.NE.AND P1, PT, R7, RZ, P1 ;  /* 0x000000ff0700720c */ /* 0x000fe40000f25270 */
[----:B------:R-:W-:Y:S02]  /*1ea0*/  SHF.R.U32.HI R5, RZ, R5, R4 ;  /* 0x00000005ff057219 */ /* 0x000fe40000011604 */
[----:B------:R-:W-:-:S02]  /*1eb0*/  PLOP3.LUT P0, PT, P0, P1, PT, 0xf8, 0x8f ;  /* 0x00000000008f781c */ /* 0x000fc40000703f70 */
[----:B------:R-:W-:Y:S02]  /*1ec0*/  SHF.R.U32.HI R7, RZ, 0x1, R5 ;  /* 0x00000001ff077819 */ /* 0x000fe40000011605 */
[----:B------:R-:W-:-:S04]  /*1ed0*/  SEL R0, RZ, 0x1, !P0 ;  /* 0x00000001ff007807 */ /* 0x000fc80004000000 */
[----:B------:R-:W-:-:S04]  /*1ee0*/  LOP3.LUT R0, R0, 0x1, R7, 0xf8, !PT ;  /* 0x0000000100007812 */ /* 0x000fc800078ef807 */
[----:B------:R-:W-:-:S04]  /*1ef0*/  LOP3.LUT R0, R0, R5, RZ, 0xc0, !PT ;  /* 0x0000000500007212 */ /* 0x000fc800078ec0ff */
[----:B------:R-:W-:-:S04]  /*1f00*/  IADD3 R0, PT, PT, R7, R0, RZ ;  /* 0x0000000007007210 */ /* 0x000fc80007ffe0ff */
[----:B------:R-:W-:Y:S01]  /*1f10*/  LOP3.LUT R3, R0, R3, RZ, 0xfc, !PT ;  /* 0x0000000300037212 */ /* 0x000fe200078efcff */
[----:B------:R-:W-:Y:S06]  /*1f20*/  BRA `(.L_x_57) ;  /* 0x0000000000347947 */ /* 0x000fec0003800000 */
.L_x_56:
[----:B------:R-:W-:-:S04]  /*1f30*/  LOP3.LUT R3, R3, 0x80000000, RZ, 0xc0, !PT ;  /* 0x8000000003037812 */ /* 0x000fc800078ec0ff */
[----:B------:R-:W-:Y:S01]  /*1f40*/  LOP3.LUT R3, R3, 0x7f800000, RZ, 0xfc, !PT ;  /* 0x7f80000003037812 */ /* 0x000fe200078efcff */
[----:B------:R-:W-:Y:S06]  /*1f50*/  BRA `(.L_x_57) ;  /* 0x0000000000287947 */ /* 0x000fec0003800000 */
.L_x_55:
[----:B------:R-:W-:Y:S01]  /*1f60*/  LEA R3, R5, R3, 0x17 ;  /* 0x0000000305037211 */ /* 0x000fe200078eb8ff */
[----:B------:R-:W-:Y:S06]  /*1f70*/  BRA `(.L_x_57) ;  /* 0x0000000000207947 */ /* 0x000fec0003800000 */
.L_x_54:
[----:B------:R-:W-:-:S04]  /*1f80*/  LOP3.LUT R3, R7, 0x80000000, R6, 0x48, !PT ;  /* 0x8000000007037812 */ /* 0x000fc800078e4806 */
[----:B------:R-:W-:Y:S01]  /*1f90*/  LOP3.LUT R3, R3, 0x7f800000, RZ, 0xfc, !PT ;  /* 0x7f80000003037812 */ /* 0x000fe200078efcff */
[----:B------:R-:W-:Y:S06]  /*1fa0*/  BRA `(.L_x_57) ;  /* 0x0000000000147947 */ /* 0x000fec0003800000 */
.L_x_53:
[----:B------:R-:W-:Y:S01]  /*1fb0*/  LOP3.LUT R3, R7, 0x80000000, R6, 0x48, !PT ;  /* 0x8000000007037812 */ /* 0x000fe200078e4806 */
[----:B------:R-:W-:Y:S06]  /*1fc0*/  BRA `(.L_x_57) ;  /* 0x00000000000c7947 */ /* 0x000fec0003800000 */
.L_x_52:
[----:B------:R-:W0:Y:S01]  /*1fd0*/  MUFU.RSQ R3, -QNAN ;  /* 0xffc0000000037908 */ /* 0x000e220000001400 */
[----:B------:R-:W-:Y:S05]  /*1fe0*/  BRA `(.L_x_57) ;  /* 0x0000000000047947 */ /* 0x000fea0003800000 */
.L_x_51:
[----:B------:R-:W-:-:S07]  /*1ff0*/  FADD.FTZ R3, R0, R3 ;  /* 0x0000000300037221 */ /* 0x000fce0000010000 */
.L_x_57:
[----:B0-----:R-:W-:Y:S01]  /*2000*/  MOV R30, R3 ;  /* 0x00000003001e7202 */ /* 0x001fe20000000f00 */
[----:B------:R-:W-:-:S04]  /*2010*/  HFMA2 R3, -RZ, RZ, 0, 0 ;  /* 0x00000000ff037431 */ /* 0x000fc800000001ff */
[----:B------:R-:W-:Y:S05]  /*2020*/  RET.REL.NODEC R2 `(_Z12make_histoXYPdP8PointW3DP5DNodeS1_S3_iiff) ;  /* 0xffffffdc02f47950 */ /* 0x000fea0003c3ffff */
.L_x_58:
[----:B------:R-:W-:-:S00]  /*2030*/  BRA `(.L_x_58) ;  /* 0xfffffffc00fc7947 */ /* 0x000fc0000383ffff */
[----:B------:R-:W-:-:S00]  /*2040*/  NOP ;  /* 0x0000000000007918 */ /* 0x000fc00000000000 */
        /* <DEDUP_REMOVED lines=11> */
.L_x_257:


//--------------------- .text._Z12make_histoXXPdP8PointW3DP5DNodeiiff --------------------------
	.section	.text._Z12make_histoXXPdP8PointW3DP5DNodeiiff,"ax",@progbits
	.align	128
        .global         _Z12make_histoXXPdP8PointW3DP5DNodeiiff
        .type           _Z12make_histoXXPdP8PointW3DP5DNodeiiff,@function
        .size           _Z12make_histoXXPdP8PointW3DP5DNodeiiff,(.L_x_259 - _Z12make_histoXXPdP8PointW3DP5DNodeiiff)
        .other          _Z12make_histoXXPdP8PointW3DP5DNodeiiff,@"STO_CUDA_ENTRY STV_DEFAULT"
_Z12make_histoXXPdP8PointW3DP5DNodeiiff:
.text._Z12make_histoXXPdP8PointW3DP5DNodeiiff:
        /* <DEDUP_REMOVED lines=13> */
[----:B-1----:R-:W2:Y:S01]  /*00d0*/  LDG.E R5, desc[UR8][R6.64+0xc] ;  /* 0x00000c0806057981 */ /* 0x002ea2000c1e1900 */
[----:B------:R-:W-:Y:S02]  /*00e0*/  IABS R4, UR5 ;  /* 0x0000000500047c13 */ /* 0x000fe40008000000 */
[----:B------:R-:W-:Y:S02]  /*00f0*/  MOV R8, UR6 ;  /* 0x0000000600087c02 */ /* 0x000fe40008000f00 */
[----:B------:R-:W0:Y:S01]  /*0100*/  I2F.RP R0, R4 ;  /* 0x0000000400007306 */ /* 0x000e220000209400 */
[----:B------:R-:W-:Y:S02]  /*0110*/  IABS R10, R9 ;  /* 0x00000009000a7213 */ /* 0x000fe40000000000 */
[----:B------:R-:W-:Y:S02]  /*0120*/  IABS R12, UR5 ;  /* 0x00000005000c7c13 */ /* 0x000fe40008000000 */
[----:B------:R-:W-:-:S02]  /*0130*/  IABS R13, R8 ;  /* 0x00000008000d7213 */ /* 0x000fc40000000000 */
[----:B------:R-:W-:Y:S02]  /*0140*/  IADD3 R8, PT, PT, RZ, -R12, RZ ;  /* 0x8000000cff087210 */ /* 0x000fe40007ffe0ff */
[----:B------:R-:W-:Y:S02]  /*0150*/  ISETP.NE.AND P1, PT, RZ, UR5, PT ;  /* 0x00000005ff007c0c */ /* 0x000fe4000bf25270 */
[----:B------:R-:W-:Y:S01]  /*0160*/  LOP3.LUT R25, RZ, UR6, RZ, 0x33, !PT ;  /* 0x00000006ff197c12 */ /* 0x000fe2000f8e33ff */
[----:B0-----:R-:W0:Y:S02]  /*0170*/  MUFU.RCP R0, R0 ;  /* 0x0000000000007308 */ /* 0x001e240000001000 */
[----:B0-----:R-:W-:-:S06]  /*0180*/  IADD3 R2, PT, PT, R0, 0xffffffe, RZ ;  /* 0x0ffffffe00027810 */ /* 0x001fcc0007ffe0ff */
[----:B------:R0:W1:Y:S02]  /*0190*/  F2I.FTZ.U32.TRUNC.NTZ R3, R2 ;  /* 0x0000000200037305 */ /* 0x000064000021f000 */
[----:B0-----:R-:W-:Y:S01]  /*01a0*/  HFMA2 R2, -RZ, RZ, 0, 0 ;  /* 0x00000000ff027431 */ /* 0x001fe200000001ff */
[----:B-1----:R-:W-:-:S05]  /*01b0*/  IADD3 R11, PT, PT, RZ, -R3, RZ ;  /* 0x80000003ff0b7210 */ /* 0x002fca0007ffe0ff */
[----:B------:R-:W-:-:S04]  /*01c0*/  IMAD R11, R11, R4, RZ ;  /* 0x000000040b0b7224 */ /* 0x000fc800078e02ff */
[----:B------:R-:W-:Y:S01]  /*01d0*/  IMAD.HI.U32 R3, R3, R11, R2 ;  /* 0x0000000b03037227 */ /* 0x000fe200078e0002 */
[----:B------:R-:W-:-:S04]  /*01e0*/  MOV R2, R13 ;  /* 0x0000000d00027202 */ /* 0x000fc80000000f00 */
[----:B------:R-:W0:Y:S01]  /*01f0*/  I2F.RP R0, R2 ;  /* 0x0000000200007306 */ /* 0x000e220000209400 */
[----:B------:R-:W-:-:S04]  /*0200*/  IMAD.HI.U32 R3, R3, R10, RZ ;  /* 0x0000000a03037227 */ /* 0x000fc800078e00ff */
[----:B------:R-:W-:-:S05]  /*0210*/  IMAD R3, R3, R8, R10 ;  /* 0x0000000803037224 */ /* 0x000fca00078e020a */
[----:B------:R-:W-:Y:S01]  /*0220*/  ISETP.GT.U32.AND P0, PT, R4, R3, PT ;  /* 0x000000030400720c */ /* 0x000fe20003f04070 */
[----:B0-----:R-:W0:-:S12]  /*0230*/  MUFU.RCP R0, R0 ;  /* 0x0000000000007308 */ /* 0x001e180000001000 */
[----:B------:R-:W-:Y:S02]  /*0240*/  @!P0 IADD3 R3, PT, PT, R3, -R4, RZ ;  /* 0x8000000403038210 */ /* 0x000fe40007ffe0ff */
[----:B------:R-:W-:Y:S02]  /*0250*/  ISETP.GE.AND P0, PT, R9, RZ, PT ;  /* 0x000000ff0900720c */ /* 0x000fe40003f06270 */
[----:B------:R-:W-:Y:S02]  /*0260*/  ISETP.GT.U32.AND P2, PT, R4, R3, PT ;  /* 0x000000030400720c */ /* 0x000fe40003f44070 */
[----:B0-----:R-:W-:-:S04]  /*0270*/  IADD3 R8, PT, PT, R0, 0xffffffe, RZ ;  /* 0x0ffffffe00087810 */ /* 0x001fc80007ffe0ff */
[----:B------:R-:W0:Y:S07]  /*0280*/  F2I.FTZ.U32.TRUNC.NTZ R9, R8 ;  /* 0x0000000800097305 */ /* 0x000e2e000021f000 */
[----:B------:R-:W-:-:S04]  /*0290*/  @!P2 IADD3 R3, PT, PT, R3, -R4, RZ ;  /* 0x800000040303a210 */ /* 0x000fc80007ffe0ff */
[----:B------:R-:W-:Y:S02]  /*02a0*/  @!P0 IADD3 R3, PT, PT, -R3, RZ, RZ ;  /* 0x000000ff03038210 */ /* 0x000fe40007ffe1ff */
[----:B------:R-:W-:Y:S02]  /*02b0*/  @!P1 LOP3.LUT R3, RZ, UR5, RZ, 0x33, !PT ;  /* 0x00000005ff039c12 */ /* 0x000fe4000f8e33ff */
[----:B------:R-:W-:Y:S02]  /*02c0*/  ISETP.NE.AND P1, PT, RZ, UR6, PT ;  /* 0x00000006ff007c0c */ /* 0x000fe4000bf25270 */
[----:B------:R-:W-:Y:S02]  /*02d0*/  LOP3.LUT R12, R3, UR6, RZ, 0x3c, !PT ;  /* 0x00000006030c7c12 */ /* 0x000fe4000f8e3cff */
[----:B0-----:R-:W-:Y:S02]  /*02e0*/  IADD3 R11, PT, PT, RZ, -R9, RZ ;  /* 0x80000009ff0b7210 */ /* 0x001fe40007ffe0ff */
[----:B--2---:R-:W-:-:S13]  /*02f0*/  ISETP.GE.AND P2, PT, R5, 0x1, PT ;  /* 0x000000010500780c */ /* 0x004fda0003f46270 */
[----:B------:R-:W-:Y:S05]  /*0300*/  @!P2 EXIT ;  /* 0x000000000000a94d */ /* 0x000fea0003800000 */
[----:B------:R-:W-:Y:S01]  /*0310*/  MOV R8, RZ ;  /* 0x000000ff00087202 */ /* 0x000fe20000000f00 */
[----:B------:R-:W-:Y:S01]  /*0320*/  IMAD R11, R11, R2, RZ ;  /* 0x000000020b0b7224 */ /* 0x000fe200078e02ff */
[----:B------:R-:W-:Y:S01]  /*0330*/  IABS R3, R3 ;  /* 0x0000000300037213 */ /* 0x000fe20000000000 */
[----:B------:R-:W0:Y:S01]  /*0340*/  LDC R13, c[0x0][0x3a0] ;  /* 0x0000e800ff0d7b82 */ /* 0x000e220000000800 */
[----:B------:R-:W1:Y:S01]  /*0350*/  LDCU UR4, c[0x0][0x39c] ;  /* 0x00007380ff0477ac */ /* 0x000e620008000800 */
[----:B------:R-:W-:Y:S01]  /*0360*/  IMAD.HI.U32 R8, R9, R11, R8 ;  /* 0x0000000b09087227 */ /* 0x000fe200078e0008 */
[----:B------:R-:W-:-:S05]  /*0370*/  ISETP.GE.AND P4, PT, R12, RZ, PT ;  /* 0x000000ff0c00720c */ /* 0x000fca0003f86270 */
[----:B------:R-:W-:-:S04]  /*0380*/  IMAD.HI.U32 R0, R8, R10, RZ ;  /* 0x0000000a08007227 */ /* 0x000fc800078e00ff */
[----:B------:R-:W-:Y:S01]  /*0390*/  IMAD.HI.U32 R8, R8, R3, RZ ;  /* 0x0000000308087227 */ /* 0x000fe200078e00ff */
[----:B------:R-:W-:-:S04]  /*03a0*/  IADD3 R9, PT, PT, -R0, RZ, RZ ;  /* 0x000000ff00097210 */ /* 0x000fc80007ffe1ff */
[----:B------:R-:W-:Y:S01]  /*03b0*/  IADD3 R0, PT, PT, -R8, RZ, RZ ;  /* 0x000000ff08007210 */ /* 0x000fe20007ffe1ff */
[----:B------:R-:W-:-:S04]  /*03c0*/  IMAD R9, R2, R9, R10 ;  /* 0x0000000902097224 */ /* 0x000fc800078e020a */
[C---:B------:R-:W-:Y:S01]  /*03d0*/  IMAD R3, R2.reuse, R0, R3 ;  /* 0x0000000002037224 */ /* 0x040fe200078e0203 */
[C---:B------:R-:W-:Y:S01]  /*03e0*/  ISETP.GT.U32.AND P2, PT, R2.reuse, R9, PT ;  /* 0x000000090200720c */ /* 0x040fe20003f44070 */
[----:B0-----:R-:W0:Y:S01]  /*03f0*/  MUFU.RCP R4, R13 ;  /* 0x0000000d00047308 */ /* 0x001e220000001000 */
[----:B-1----:R-:W-:Y:S02]  /*0400*/  I2FP.F32.S32 R0, UR4 ;  /* 0x0000000400007c45 */ /* 0x002fe40008201400 */
[----:B------:R-:W-:-:S09]  /*0410*/  ISETP.GT.U32.AND P3, PT, R2, R3, PT ;  /* 0x000000030200720c */ /* 0x000fd20003f64070 */
[----:B------:R-:W-:-:S04]  /*0420*/  @!P2 IADD3 R9, PT, PT, R9, -R2, RZ ;  /* 0x800000020909a210 */ /* 0x000fc80007ffe0ff */
[-C--:B------:R-:W-:Y:S01]  /*0430*/  @!P3 IADD3 R3, PT, PT, R3, -R2.reuse, RZ ;  /* 0x800000020303b210 */ /* 0x080fe20007ffe0ff */
[----:B0-----:R-:W-:Y:S01]  /*0440*/  FFMA R11, R4, -R13, 1 ;  /* 0x3f800000040b7423 */ /* 0x001fe2000000080d */
[----:B------:R-:W-:Y:S02]  /*0450*/  ISETP.GT.U32.AND P5, PT, R2, R9, PT ;  /* 0x000000090200720c */ /* 0x000fe40003fa4070 */
[----:B------:R-:W-:Y:S01]  /*0460*/  ISETP.GE.U32.AND P2, PT, R3, R2, PT ;  /* 0x000000020300720c */ /* 0x000fe20003f46070 */
[----:B------:R-:W-:Y:S01]  /*0470*/  FFMA R11, R4, R11, R4 ;  /* 0x0000000b040b7223 */ /* 0x000fe20000000004 */
[----:B------:R-:W-:-:S03]  /*0480*/  @!P3 IADD3 R8, PT, PT, R8, 0x1, RZ ;  /* 0x000000010808b810 */ /* 0x000fc60007ffe0ff */
[----:B------:R-:W-:-:S04]  /*0490*/  FFMA R3, R0, R11, RZ ;  /* 0x0000000b00037223 */ /* 0x000fc800000000ff */
[----:B------:R-:W-:Y:S02]  /*04a0*/  FFMA R4, R3, -R13, R0 ;  /* 0x8000000d03047223 */ /* 0x000fe40000000000 */
[----:B------:R-:W-:Y:S02]  /*04b0*/  @!P5 IADD3 R9, PT, PT, R9, -R2, RZ ;  /* 0x800000020909d210 */ /* 0x000fe40007ffe0ff */
[----:B------:R-:W-:Y:S01]  /*04c0*/  @P2 IADD3 R8, PT, PT, R8, 0x1, RZ ;  /* 0x0000000108082810 */ /* 0x000fe20007ffe0ff */
[----:B------:R-:W0:Y:S01]  /*04d0*/  FCHK P2, R0, R13 ;  /* 0x0000000d00007302 */ /* 0x000e220000040000 */
[----:B------:R-:W-:Y:S01]  /*04e0*/  FFMA R4, R11, R4, R3 ;  /* 0x000000040b047223 */ /* 0x000fe20000000003 */
[----:B------:R-:W-:Y:S02]  /*04f0*/  @!P0 IADD3 R9, PT, PT, -R9, RZ, RZ ;  /* 0x000000ff09098210 */ /* 0x000fe40007ffe1ff */
[----:B------:R-:W-:Y:S02]  /*0500*/  @!P4 IADD3 R8, PT, PT, -R8, RZ, RZ ;  /* 0x000000ff0808c210 */ /* 0x000fe40007ffe1ff */
[----:B------:R-:W-:-:S02]  /*0510*/  R2UR UR4, R4 ;  /* 0x00000000040472ca */ /* 0x000fc400000e0000 */
[C---:B------:R-:W-:Y:S02]  /*0520*/  SEL R26, R25.reuse, R9, !P1 ;  /* 0x00000009191a7207 */ /* 0x040fe40004800000 */
[----:B------:R-:W-:Y:S01]  /*0530*/  SEL R25, R25, R8, !P1 ;  /* 0x0000000819197207 */ /* 0x000fe20004800000 */
[----:B0-----:R-:W-:Y:S10]  /*0540*/  @!P2 BRA `(.L_x_59) ;  /* 0x000000000008a947 */ /* 0x001ff40003800000 */
[----:B------:R-:W-:-:S07]  /*0550*/  MOV R2, 0x570 ;  /* 0x0000057000027802 */ /* 0x000fce0000000f00 */
[----:B------:R-:W-:Y:S05]  /*0560*/  CALL.REL.NOINC `($__internal_3_$__cuda_sm3x_div_rn_noftz_f32_slowpath) ;  /* 0x0000005400c87944 */ /* 0x000fea0003c00000 */
.L_x_59:
[----:B------:R-:W2:Y:S01]  /*0570*/  LDG.E R11, desc[UR8][R6.64+0x10] ;  /* 0x00001008060b7981 */ /* 0x000ea2000c1e1900 */
[----:B------:R-:W0:Y:S03]  /*0580*/  LDC R0, c[0x0][0x3a0] ;  /* 0x0000e800ff007b82 */ /* 0x000e260000000800 */
[----:B------:R1:W5:Y:S04]  /*0590*/  LDG.E R2, desc[UR8][R6.64] ;  /* 0x0000000806027981 */ /* 0x000368000c1e1900 */
[----:B------:R1:W5:Y:S04]  /*05a0*/  LDG.E R3, desc[UR8][R6.64+0x4] ;  /* 0x0000040806037981 */ /* 0x000368000c1e1900 */
[----:B------:R1:W5:Y:S01]  /*05b0*/  LDG.E R4, desc[UR8][R6.64+0x8] ;  /* 0x0000080806047981 */ /* 0x000362000c1e1900 */
[----:B------:R-:W-:Y:S01]  /*05c0*/  BSSY B1, `(.L_x_60) ;  /* 0x0000134000017945 */ /* 0x000fe20003800000 */
[----:B0-----:R-:W-:-:S05]  /*05d0*/  FMUL R8, R0, R0 ;  /* 0x0000000000087220 */ /* 0x001fca0000400000 */
[----:B------:R-:W-:Y:S02]  /*05e0*/  R2UR UR6, R8 ;  /* 0x00000000080672ca */ /* 0x000fe400000e0000 */
[----:B--2---:R-:W-:-:S04]  /*05f0*/  IADD3 R10, PT, PT, R5, R11, RZ ;  /* 0x0000000b050a7210 */ /* 0x004fc80007ffe0ff */
[----:B------:R-:W-:-:S04]  /*0600*/  IADD3 R0, PT, PT, R10, -0x1, RZ ;  /* 0xffffffff0a007810 */ /* 0x000fc80007ffe0ff */
[----:B------:R-:W-:-:S13]  /*0610*/  ISETP.GE.AND P0, PT, R11, R0, PT ;  /* 0x000000000b00720c */ /* 0x000fda0003f06270 */
[----:B-1----:R-:W-:Y:S05]  /*0620*/  @P0 BRA `(.L_x_61) ;  /* 0x0000001000b40947 */ /* 0x002fea0003800000 */
[----:B------:R-:W-:Y:S01]  /*0630*/  HFMA2 R12, -RZ, RZ, 0, 0 ;  /* 0x00000000ff0c7431 */ /* 0x000fe200000001ff */
[----:B------:R-:W-:-:S07]  /*0640*/  PRMT R13, RZ, 0x7610, R13 ;  /* 0x00007610ff0d7816 */ /* 0x000fce000000000d */
.L_x_102:
[----:B------:R-:W-:Y:S01]  /*0650*/  IADD3 R17, PT, PT, R11, 0x1, RZ ;  /* 0x000000010b117810 */ /* 0x000fe20007ffe0ff */
[----:B------:R-:W-:Y:S05]  /*0660*/  YIELD ;  /* 0x0000000000007946 */ /* 0x000fea0003800000 */
[----:B------:R-:W-:Y:S01]  /*0670*/  ISETP.GE.AND P0, PT, R17, R10, PT ;  /* 0x0000000a1100720c */ /* 0x000fe20003f06270 */
[----:B------:R-:W-:-:S12]  /*0680*/  BSSY B0, `(.L_x_62) ;  /* 0x0000121000007945 */ /* 0x000fd80003800000 */
[----:B012--5:R-:W-:Y:S05]  /*0690*/  @P0 BRA `(.L_x_63) ;  /* 0x00000010007c0947 */ /* 0x027fea0003800000 */
[----:B------:R-:W0:Y:S02]  /*06a0*/  LDC.64 R6, c[0x0][0x388] ;  /* 0x0000e200ff067b82 */ /* 0x000e240000000a00 */
[----:B0-----:R-:W-:-:S05]  /*06b0*/  IMAD.WIDE R6, R11, 0x10, R6 ;  /* 0x000000100b067825 */ /* 0x001fca00078e0206 */
[----:B------:R-:W2:Y:S04]  /*06c0*/  LDG.E R22, desc[UR8][R6.64+0xc] ;  /* 0x00000c0806167981 */ /* 0x000ea8000c1e1900 */
[----:B------:R0:W5:Y:S04]  /*06d0*/  LDG.E R14, desc[UR8][R6.64] ;  /* 0x00000008060e7981 */ /* 0x000168000c1e1900 */
[----:B------:R0:W5:Y:S04]  /*06e0*/  LDG.E R15, desc[UR8][R6.64+0x4] ;  /* 0x00000408060f7981 */ /* 0x000168000c1e1900 */
[----:B------:R0:W5:Y:S01]  /*06f0*/  LDG.E R16, desc[UR8][R6.64+0x8] ;  /* 0x0000080806107981 */ /* 0x000162000c1e1900 */
[----:B------:R-:W-:Y:S01]  /*0700*/  IADD3 R0, PT, PT, R5, -0x2, -R12 ;  /* 0xfffffffe05007810 */ /* 0x000fe20007ffe80c */
[----:B------:R-:W-:Y:S03]  /*0710*/  BSSY B2, `(.L_x_64) ;  /* 0x000009b000027945 */ /* 0x000fe60003800000 */
[----:B------:R-:W-:Y:S01]  /*0720*/  ISETP.GE.U32.AND P0, PT, R0, 0x3, PT ;  /* 0x000000030000780c */ /* 0x000fe20003f06070 */
[----:B--2---:R-:W-:-:S12]  /*0730*/  FADD R22, R22, R22 ;  /* 0x0000001616167221 */ /* 0x004fd80000000000 */
[----:B0-----:R-:W-:Y:S05]  /*0740*/  @!P0 BRA `(.L_x_65) ;  /* 0x00000008005c8947 */ /* 0x001fea0003800000 */
[----:B------:R-:W0:Y:S01]  /*0750*/  LDC.64 R8, c[0x0][0x380] ;  /* 0x0000e000ff087b82 */ /* 0x000e220000000a00 */
[----:B------:R-:W-:-:S07]  /*0760*/  MOV R23, RZ ;  /* 0x000000ff00177202 */ /* 0x000fce0000000f00 */
[----:B------:R-:W1:Y:S02]  /*0770*/  LDC.64 R6, c[0x0][0x388] ;  /* 0x0000e200ff067b82 */ /* 0x000e640000000a00 */
.L_x_86:
[----:B-1----:R-:W-:-:S05]  /*0780*/  IMAD.WIDE R18, R17, 0x10, R6 ;  /* 0x0000001011127825 */ /* 0x002fca00078e0206 */
[----:B------:R-:W2:Y:S04]  /*0790*/  LDG.E R0, desc[UR8][R18.64+0x4] ;  /* 0x0000040812007981 */ /* 0x000ea8000c1e1900 */
[----:B------:R-:W3:Y:S04]  /*07a0*/  LDG.E R21, desc[UR8][R18.64] ;  /* 0x0000000812157981 */ /* 0x000ee8000c1e1900 */
[----:B------:R-:W4:Y:S01]  /*07b0*/  LDG.E R27, desc[UR8][R18.64+0x8] ;  /* 0x00000808121b7981 */ /* 0x000f22000c1e1900 */
[----:B------:R-:W-:Y:S05]  /*07c0*/  YIELD ;  /* 0x0000000000007946 */ /* 0x000fea0003800000 */
[----:B------:R-:W-:Y:S01]  /*07d0*/  BSSY.RECONVERGENT B3, `(.L_x_66) ;  /* 0x000001e000037945 */ /* 0x000fe20003800200 */
[----:B--2--5:R-:W-:Y:S01]  /*07e0*/  FADD R0, -R15, R0 ;  /* 0x000000000f007221 */ /* 0x024fe20000000100 */
[----:B---3--:R-:W-:-:S03]  /*07f0*/  FADD R21, -R14, R21 ;  /* 0x000000150e157221 */ /* 0x008fc60000000100 */
[----:B------:R-:W-:Y:S01]  /*0800*/  FMUL R0, R0, R0 ;  /* 0x0000000000007220 */ /* 0x000fe20000400000 */
[----:B----4-:R-:W-:-:S03]  /*0810*/  FADD R27, -R16, R27 ;  /* 0x0000001b101b7221 */ /* 0x010fc60000000100 */
[----:B------:R-:W-:-:S04]  /*0820*/  FFMA R0, R21, R21, R0 ;  /* 0x0000001515007223 */ /* 0x000fc80000000000 */
[----:B------:R-:W-:-:S05]  /*0830*/  FFMA R21, R27, R27, R0 ;  /* 0x0000001b1b157223 */ /* 0x000fca0000000000 */
[----:B------:R-:W-:-:S13]  /*0840*/  FSETP.GTU.AND P0, PT, R21, UR6, PT ;  /* 0x0000000615007c0b */ /* 0x000fda000bf0c000 */
[----:B------:R-:W-:Y:S05]  /*0850*/  @P0 BRA `(.L_x_67) ;  /* 0x0000000000540947 */ /* 0x000fea0003800000 */
[----:B------:R1:W5:Y:S01]  /*0860*/  LDG.E R19, desc[UR8][R18.64+0xc] ;  /* 0x00000c0812137981 */ /* 0x000362000c1e1900 */
[----:B------:R-:W-:Y:S01]  /*0870*/  IADD3 R0, PT, PT, R21, -0xd000000, RZ ;  /* 0xf300000015007810 */ /* 0x000fe20007ffe0ff */
[----:B------:R1:W2:Y:S01]  /*0880*/  MUFU.RSQ R20, R21 ;  /* 0x0000001500147308 */ /* 0x0002a20000001400 */
[----:B------:R-:W-:Y:S02]  /*0890*/  BSSY.RECONVERGENT B4, `(.L_x_68) ;  /* 0x000000b000047945 */ /* 0x000fe40003800200 */
[----:B------:R-:W-:-:S13]  /*08a0*/  ISETP.GT.U32.AND P0, PT, R0, 0x727fffff, PT ;  /* 0x727fffff0000780c */ /* 0x000fda0003f04070 */
[----:B-1----:R-:W-:Y:S05]  /*08b0*/  @!P0 BRA `(.L_x_69) ;  /* 0x0000000000108947 */ /* 0x002fea0003800000 */
[----:B------:R-:W-:Y:S02]  /*08c0*/  MOV R0, R21 ;  /* 0x0000001500007202 */ /* 0x000fe40000000f00 */
[----:B--2---:R-:W-:-:S07]  /*08d0*/  MOV R20, 0x8f0 ;  /* 0x000008f000147802 */ /* 0x004fce0000000f00 */
[----:B0----5:R-:W-:Y:S05]  /*08e0*/  CALL.REL.NOINC `($__internal_2_$__cuda_sm20_sqrt_rn_f32_slowpath) ;  /* 0x0000005000947944 */ /* 0x021fea0003c00000 */
[----:B------:R-:W-:Y:S05]  /*08f0*/  BRA `(.L_x_70) ;  /* 0x0000000000107947 */ /* 0x000fea0003800000 */
.L_x_69:
[----:B--2---:R-:W-:Y:S01]  /*0900*/  FMUL.FTZ R30, R21, R20 ;  /* 0x00000014151e7220 */ /* 0x004fe20000410000 */
[----:B------:R-:W-:-:S03]  /*0910*/  FMUL.FTZ R0, R20, 0.5 ;  /* 0x3f00000014007820 */ /* 0x000fc60000410000 */
[----:B------:R-:W-:-:S04]  /*0920*/  FFMA R21, -R30, R30, R21 ;  /* 0x0000001e1e157223 */ /* 0x000fc80000000115 */
[----:B------:R-:W-:-:S07]  /*0930*/  FFMA R30, R21, R0, R30 ;  /* 0x00000000151e7223 */ /* 0x000fce000000001e */
.L_x_70:
[----:B------:R-:W-:Y:S05]  /*0940*/  BSYNC.RECONVERGENT B4 ;  /* 0x0000000000047941 */ /* 0x000fea0003800200 */
.L_x_68:
[----:B------:R-:W-:Y:S01]  /*0950*/  FMUL R30, R30, UR4 ;  /* 0x000000041e1e7c20 */ /* 0x000fe20008400000 */
[----:B-----5:R-:W-:-:S03]  /*0960*/  FMUL R20, R22, R19 ;  /* 0x0000001316147220 */ /* 0x020fc60000400000 */
[----:B------:R-:W0:Y:S08]  /*0970*/  F2I.TRUNC.NTZ R27, R30 ;  /* 0x0000001e001b7305 */ /* 0x000e30000020f100 */
[----:B------:R-:W1:Y:S01]  /*0980*/  F2F.F64.F32 R20, R20 ;  /* 0x0000001400147310 */ /* 0x000e620000201800 */
[----:B0-----:R-:W-:-:S05]  /*0990*/  IMAD.WIDE R18, R27, 0x8, R8 ;  /* 0x000000081b127825 */ /* 0x001fca00078e0208 */
[----:B-1----:R1:W-:Y:S02]  /*09a0*/  REDG.E.ADD.F64.RN.STRONG.GPU desc[UR8][R18.64], R20 ;  /* 0x00000014120079a6 */ /* 0x0023e4000c12ff08 */
.L_x_67:
[----:B------:R-:W-:Y:S05]  /*09b0*/  BSYNC.RECONVERGENT B3 ;  /* 0x0000000000037941 */ /* 0x000fea0003800200 */
.L_x_66:
[----:B-1----:R-:W-:-:S05]  /*09c0*/  IMAD.WIDE R18, R17, 0x10, R6 ;  /* 0x0000001011127825 */ /* 0x002fca00078e0206 */
        /* <DEDUP_REMOVED lines=22> */
.L_x_74:
[----:B--2---:R-:W-:Y:S01]  /*0b30*/  FMUL.FTZ R30, R21, R20 ;  /* 0x00000014151e7220 */ /* 0x004fe20000410000 */
[----:B------:R-:W-:-:S03]  /*0b40*/  FMUL.FTZ R0, R20, 0.5 ;  /* 0x3f00000014007820 */ /* 0x000fc60000410000 */
[----:B------:R-:W-:-:S04]  /*0b50*/  FFMA R21, -R30, R30, R21 ;  /* 0x0000001e1e157223 */ /* 0x000fc80000000115 */
[----:B------:R-:W-:-:S07]  /*0b60*/  FFMA R30, R21, R0, R30 ;  /* 0x00000000151e7223 */ /* 0x000fce000000001e */
.L_x_75:
[----:B------:R-:W-:Y:S05]  /*0b70*/  BSYNC.RECONVERGENT B4 ;  /* 0x0000000000047941 */ /* 0x000fea0003800200 */
.L_x_73:
[----:B------:R-:W-:Y:S01]  /*0b80*/  FMUL R30, R30, UR4 ;  /* 0x000000041e1e7c20 */ /* 0x000fe20008400000 */
[----:B-----5:R-:W-:-:S03]  /*0b90*/  FMUL R20, R22, R19 ;  /* 0x0000001316147220 */ /* 0x020fc60000400000 */
[----:B------:R-:W0:Y:S08]  /*0ba0*/  F2I.TRUNC.NTZ R27, R30 ;  /* 0x0000001e001b7305 */ /* 0x000e30000020f100 */
[----:B------:R-:W1:Y:S01]  /*0bb0*/  F2F.F64.F32 R20, R20 ;  /* 0x0000001400147310 */ /* 0x000e620000201800 */
[----:B0-----:R-:W-:-:S05]  /*0bc0*/  IMAD.WIDE R18, R27, 0x8, R8 ;  /* 0x000000081b127825 */ /* 0x001fca00078e0208 */
[----:B-1----:R1:W-:Y:S02]  /*0bd0*/  REDG.E.ADD.F64.RN.STRONG.GPU desc[UR8][R18.64], R20 ;  /* 0x00000014120079a6 */ /* 0x0023e4000c12ff08 */
.L_x_72:
[----:B------:R-:W-:Y:S05]  /*0be0*/  BSYNC.RECONVERGENT B3 ;  /* 0x0000000000037941 */ /* 0x000fea0003800200 */
.L_x_71:
        /* <DEDUP_REMOVED lines=23> */
.L_x_79:
[----:B--2---:R-:W-:Y:S01]  /*0d60*/  FMUL.FTZ R30, R21, R20 ;  /* 0x00000014151e7220 */ /* 0x004fe20000410000 */
[----:B------:R-:W-:-:S03]  /*0d70*/  FMUL.FTZ R0, R20, 0.5 ;  /* 0x3f00000014007820 */ /* 0x000fc60000410000 */
[----:B------:R-:W-:-:S04]  /*0d80*/  FFMA R21, -R30, R30, R21 ;  /* 0x0000001e1e157223 */ /* 0x000fc80000000115 */
[----:B------:R-:W-:-:S07]  /*0d90*/  FFMA R30, R21, R0, R30 ;  /* 0x00000000151e7223 */ /* 0x000fce000000001e */
.L_x_80:
[----:B------:R-:W-:Y:S05]  /*0da0*/  BSYNC.RECONVERGENT B4 ;  /* 0x0000000000047941 */ /* 0x000fea0003800200 */
.L_x_78:
[----:B------:R-:W-:Y:S01]  /*0db0*/  FMUL R30, R30, UR4 ;  /* 0x000000041e1e7c20 */ /* 0x000fe20008400000 */
[----:B-----5:R-:W-:-:S03]  /*0dc0*/  FMUL R20, R22, R19 ;  /* 0x0000001316147220 */ /* 0x020fc60000400000 */
[----:B------:R-:W0:Y:S08]  /*0dd0*/  F2I.TRUNC.NTZ R27, R30 ;  /* 0x0000001e001b7305 */ /* 0x000e30000020f100 */
[----:B------:R-:W1:Y:S01]  /*0de0*/  F2F.F64.F32 R20, R20 ;  /* 0x0000001400147310 */ /* 0x000e620000201800 */
[----:B0-----:R-:W-:-:S05]  /*0df0*/  IMAD.WIDE R18, R27, 0x8, R8 ;  /* 0x000000081b127825 */ /* 0x001fca00078e0208 */
[----:B-1----:R1:W-:Y:S02]  /*0e00*/  REDG.E.ADD.F64.RN.STRONG.GPU desc[UR8][R18.64], R20 ;  /* 0x00000014120079a6 */ /* 0x0023e4000c12ff08 */
.L_x_77:
[----:B------:R-:W-:Y:S05]  /*0e10*/  BSYNC.RECONVERGENT B3 ;  /* 0x0000000000037941 */ /* 0x000fea0003800200 */
.L_x_76:
        /* <DEDUP_REMOVED lines=23> */
.L_x_84:
[----:B--2---:R-:W-:Y:S01]  /*0f90*/  FMUL.FTZ R30, R21, R20 ;  /* 0x00000014151e7220 */ /* 0x004fe20000410000 */
[----:B------:R-:W-:-:S03]  /*0fa0*/  FMUL.FTZ R0, R20, 0.5 ;  /* 0x3f00000014007820 */ /* 0x000fc60000410000 */
[----:B------:R-:W-:-:S04]  /*0fb0*/  FFMA R21, -R30, R30, R21 ;  /* 0x0000001e1e157223 */ /* 0x000fc80000000115 */
[----:B------:R-:W-:-:S07]  /*0fc0*/  FFMA R30, R21, R0, R30 ;  /* 0x00000000151e7223 */ /* 0x000fce000000001e */
.L_x_85:
[----:B------:R-:W-:Y:S05]  /*0fd0*/  BSYNC.RECONVERGENT B4 ;  /* 0x0000000000047941 */ /* 0x000fea0003800200 */
.L_x_83:
[----:B------:R-:W-:Y:S01]  /*0fe0*/  FMUL R30, R30, UR4 ;  /* 0x000000041e1e7c20 */ /* 0x000fe20008400000 */
[----:B-----5:R-:W-:-:S03]  /*0ff0*/  FMUL R19, R22, R19 ;  /* 0x0000001316137220 */ /* 0x020fc60000400000 */
[----:B------:R-:W0:Y:S08]  /*1000*/  F2I.TRUNC.NTZ R21, R30 ;  /* 0x0000001e00157305 */ /* 0x000e30000020f100 */
[----:B------:R-:W1:Y:S01]  /*1010*/  F2F.F64.F32 R18, R19 ;  /* 0x0000001300127310 */ /* 0x000e620000201800 */
[----:B0-----:R-:W-:-:S05]  /*1020*/  IMAD.WIDE R20, R21, 0x8, R8 ;  /* 0x0000000815147825 */ /* 0x001fca00078e0208 */
[----:B-1----:R1:W-:Y:S02]  /*1030*/  REDG.E.ADD.F64.RN.STRONG.GPU desc[UR8][R20.64], R18 ;  /* 0x00000012140079a6 */ /* 0x0023e4000c12ff08 */
.L_x_82:
[----:B------:R-:W-:Y:S05]  /*1040*/  BSYNC.RECONVERGENT B3 ;  /* 0x0000000000037941 */ /* 0x000fea0003800200 */
.L_x_81:
[----:B------:R-:W-:Y:S02]  /*1050*/  LOP3.LUT R0, RZ, R12, RZ, 0x33, !PT ;  /* 0x0000000cff007212 */ /* 0x000fe400078e33ff */
[----:B------:R-:W-:Y:S02]  /*1060*/  IADD3 R23, PT, PT, R23, 0x4, RZ ;  /* 0x0000000417177810 */ /* 0x000fe40007ffe0ff */
[----:B------:R-:W-:Y:S02]  /*1070*/  IADD3 R0, PT, PT, R5, R0, RZ ;  /* 0x0000000005007210 */ /* 0x000fe40007ffe0ff */
[----:B------:R-:W-:Y:S02]  /*1080*/  IADD3 R17, PT, PT, R17, 0x4, RZ ;  /* 0x0000000411117810 */ /* 0x000fe40007ffe0ff */
[----:B------:R-:W-:-:S04]  /*1090*/  LOP3.LUT R0, R0, 0xfffffffc, RZ, 0xc0, !PT ;  /* 0xfffffffc00007812 */ /* 0x000fc800078ec0ff */
[----:B------:R-:W-:-:S13]  /*10a0*/  ISETP.NE.AND P0, PT, R23, R0, PT ;  /* 0x000000001700720c */ /* 0x000fda0003f05270 */
[----:B------:R-:W-:Y:S05]  /*10b0*/  @P0 BRA `(.L_x_86) ;  /* 0xfffffff400b00947 */ /* 0x000fea000383ffff */
.L_x_65:
[----:B------:R-:W-:Y:S05]  /*10c0*/  BSYNC B2 ;  /* 0x0000000000027941 */ /* 0x000fea0003800000 */
.L_x_64:
[----:B------:R-:W-:-:S04]  /*10d0*/  LOP3.LUT R0, RZ, R12, RZ, 0x33, !PT ;  /* 0x0000000cff007212 */ /* 0x000fc800078e33ff */
[----:B------:R-:W-:-:S04]  /*10e0*/  IADD3 R0, PT, PT, R5, R0, RZ ;  /* 0x0000000005007210 */ /* 0x000fc80007ffe0ff */
[----:B------:R-:W-:-:S13]  /*10f0*/  LOP3.LUT P0, RZ, R0, 0x3, RZ, 0xc0, !PT ;  /* 0x0000000300ff7812 */ /* 0x000fda000780c0ff */
[----:B------:R-:W-:Y:S05]  /*1100*/  @!P0 BRA `(.L_x_63) ;  /* 0x0000000400e08947 */ /* 0x000fea0003800000 */
[----:B------:R-:W-:Y:S01]  /*1110*/  LOP3.LUT R6, RZ, R13, RZ, 0x33, !PT ;  /* 0x0000000dff067212 */ /* 0x000fe200078e33ff */
[----:B------:R-:W-:Y:S03]  /*1120*/  BSSY.RECONVERGENT B2, `(.L_x_87) ;  /* 0x0000050000027945 */ /* 0x000fe60003800200 */
[----:B------:R-:W-:-:S04]  /*1130*/  IADD3 R6, PT, PT, R5, R6, RZ ;  /* 0x0000000605067210 */ /* 0x000fc80007ffe0ff */
[----:B------:R-:W-:-:S04]  /*1140*/  LOP3.LUT R0, R6, 0x3, RZ, 0xc0, !PT ;  /* 0x0000000306007812 */ /* 0x000fc800078ec0ff */
[----:B------:R-:W-:-:S13]  /*1150*/  ISETP.NE.AND P0, PT, R0, 0x1, PT ;  /* 0x000000010000780c */ /* 0x000fda0003f05270 */
[----:B------:R-:W-:Y:S05]  /*1160*/  @!P0 BRA `(.L_x_88) ;  /* 0x00000004002c8947 */ /* 0x000fea0003800000 */
[----:B0-----:R-:W0:Y:S02]  /*1170*/  LDC.64 R8, c[0x0][0x388] ;  /* 0x0000e200ff087b82 */ /* 0x001e240000000a00 */
[----:B0-----:R-:W-:-:S05]  /*1180*/  IMAD.WIDE R8, R17, 0x10, R8 ;  /* 0x0000001011087825 */ /* 0x001fca00078e0208 */
[----:B------:R-:W2:Y:S04]  /*1190*/  LDG.E R0, desc[UR8][R8.64+0x4] ;  /* 0x0000040808007981 */ /* 0x000ea8000c1e1900 */
[----:B------:R-:W3:Y:S04]  /*11a0*/  LDG.E R7, desc[UR8][R8.64] ;  /* 0x0000000808077981 */ /* 0x000ee8000c1e1900 */
[----:B-1----:R-:W4:Y:S01]  /*11b0*/  LDG.E R19, desc[UR8][R8.64+0x8] ;  /* 0x0000080808137981 */ /* 0x002f22000c1e1900 */
        /* <DEDUP_REMOVED lines=17> */
[----:B-1---5:R-:W-:Y:S05]  /*12d0*/  CALL.REL.NOINC `($__internal_2_$__cuda_sm20_sqrt_rn_f32_slowpath) ;  /* 0x0000004800187944 */ /* 0x022fea0003c00000 */
[----:B------:R-:W-:Y:S05]  /*12e0*/  BRA `(.L_x_93) ;  /* 0x0000000000107947 */ /* 0x000fea0003800000 */
.L_x_92:
[----:B-1----:R-:W-:Y:S01]  /*12f0*/  FMUL.FTZ R30, R19, R18 ;  /* 0x00000012131e7220 */ /* 0x002fe20000410000 */
[----:B------:R-:W-:-:S03]  /*1300*/  FMUL.FTZ R0, R18, 0.5 ;  /* 0x3f00000012007820 */ /* 0x000fc60000410000 */
[----:B------:R-:W-:-:S04]  /*1310*/  FFMA R9, -R30, R30, R19 ;  /* 0x0000001e1e097223 */ /* 0x000fc80000000113 */
[----:B------:R-:W-:-:S07]  /*1320*/  FFMA R30, R9, R0, R30 ;  /* 0x00000000091e7223 */ /* 0x000fce000000001e */
.L_x_93:
[----:B------:R-:W-:Y:S05]  /*1330*/  BSYNC.RECONVERGENT B4 ;  /* 0x0000000000047941 */ /* 0x000fea0003800200 */
.L_x_91:
[----:B------:R-:W0:Y:S01]  /*1340*/  LDC.64 R8, c[0x0][0x380] ;  /* 0x0000e000ff087b82 */ /* 0x000e220000000a00 */
[----:B------:R-:W-:Y:S01]  /*1350*/  FMUL R30, R30, UR4 ;  /* 0x000000041e1e7c20 */ /* 0x000fe20008400000 */
[----:B-----5:R-:W-:-:S03]  /*1360*/  FMUL R7, R22, R7 ;  /* 0x0000000716077220 */ /* 0x020fc60000400000 */
[----:B------:R-:W0:Y:S08]  /*1370*/  F2I.TRUNC.NTZ R21, R30 ;  /* 0x0000001e00157305 */ /* 0x000e30000020f100 */
[----:B------:R-:W1:Y:S01]  /*1380*/  F2F.F64.F32 R18, R7 ;  /* 0x0000000700127310 */ /* 0x000e620000201800 */
[----:B0-----:R-:W-:-:S05]  /*1390*/  IMAD.WIDE R8, R21, 0x8, R8 ;  /* 0x0000000815087825 */ /* 0x001fca00078e0208 */
[----:B-1----:R0:W-:Y:S02]  /*13a0*/  REDG.E.ADD.F64.RN.STRONG.GPU desc[UR8][R8.64], R18 ;  /* 0x00000012080079a6 */ /* 0x0021e4000c12ff08 */
.L_x_90:
[----:B------:R-:W-:Y:S05]  /*13b0*/  BSYNC.RECONVERGENT B3 ;  /* 0x0000000000037941 */ /* 0x000fea0003800200 */
.L_x_89:
[----:B0-----:R-:W0:Y:S02]  /*13c0*/  LDC.64 R8, c[0x0][0x388] ;  /* 0x0000e200ff087b82 */ /* 0x001e240000000a00 */
[----:B0-----:R-:W-:-:S05]  /*13d0*/  IMAD.WIDE R8, R17, 0x10, R8 ;  /* 0x0000001011087825 */ /* 0x001fca00078e0208 */
        /* <DEDUP_REMOVED lines=22> */
.L_x_97:
[----:B-1----:R-:W-:Y:S01]  /*1540*/  FMUL.FTZ R30, R19, R18 ;  /* 0x00000012131e7220 */ /* 0x002fe20000410000 */
[----:B------:R-:W-:-:S03]  /*1550*/  FMUL.FTZ R0, R18, 0.5 ;  /* 0x3f00000012007820 */ /* 0x000fc60000410000 */
[----:B------:R-:W-:-:S04]  /*1560*/  FFMA R9, -R30, R30, R19 ;  /* 0x0000001e1e097223 */ /* 0x000fc80000000113 */
[----:B------:R-:W-:-:S07]  /*1570*/  FFMA R30, R9, R0, R30 ;  /* 0x00000000091e7223 */ /* 0x000fce000000001e */
.L_x_98:
[----:B------:R-:W-:Y:S05]  /*1580*/  BSYNC.RECONVERGENT B4 ;  /* 0x0000000000047941 */ /* 0x000fea0003800200 */
.L_x_96:
[----:B------:R-:W0:Y:S01]  /*1590*/  LDC.64 R8, c[0x0][0x380] ;  /* 0x0000e000ff087b82 */ /* 0x000e220000000a00 */
[----:B------:R-:W-:Y:S01]  /*15a0*/  FMUL R30, R30, UR4 ;  /* 0x000000041e1e7c20 */ /* 0x000fe20008400000 */
[----:B-----5:R-:W-:-:S03]  /*15b0*/  FMUL R7, R22, R7 ;  /* 0x0000000716077220 */ /* 0x020fc60000400000 */
[----:B------:R-:W0:Y:S08]  /*15c0*/  F2I.TRUNC.NTZ R21, R30 ;  /* 0x0000001e00157305 */ /* 0x000e30000020f100 */
[----:B------:R-:W1:Y:S01]  /*15d0*/  F2F.F64.F32 R18, R7 ;  /* 0x0000000700127310 */ /* 0x000e620000201800 */
[----:B0-----:R-:W-:-:S05]  /*15e0*/  IMAD.WIDE R8, R21, 0x8, R8 ;  /* 0x0000000815087825 */ /* 0x001fca00078e0208 */
[----:B-1----:R0:W-:Y:S02]  /*15f0*/  REDG.E.ADD.F64.RN.STRONG.GPU desc[UR8][R8.64], R18 ;  /* 0x00000012080079a6 */ /* 0x0021e4000c12ff08 */
.L_x_95:
[----:B------:R-:W-:Y:S05]  /*1600*/  BSYNC.RECONVERGENT B3 ;  /* 0x0000000000037941 */ /* 0x000fea0003800200 */
.L_x_94:
[----:B------:R-:W-:-:S07]  /*1610*/  IADD3 R17, PT, PT, R17, 0x2, RZ ;  /* 0x0000000211117810 */ /* 0x000fce0007ffe0ff */
.L_x_88:
[----:B------:R-:W-:Y:S05]  /*1620*/  BSYNC.RECONVERGENT B2 ;  /* 0x0000000000027941 */ /* 0x000fea0003800200 */
.L_x_87:
[----:B------:R-:W-:-:S04]  /*1630*/  LOP3.LUT R6, R6, 0x1, RZ, 0xc0, !PT ;  /* 0x0000000106067812 */ /* 0x000fc800078ec0ff */
[----:B------:R-:W-:-:S13]  /*1640*/  ISETP.NE.U32.AND P0, PT, R6, 0x1, PT ;  /* 0x000000010600780c */ /* 0x000fda0003f05070 */
[----:B------:R-:W-:Y:S05]  /*1650*/  @P0 BRA `(.L_x_63) ;  /* 0x00000000008c0947 */ /* 0x000fea0003800000 */
[----:B------:R-:W2:Y:S02]  /*1660*/  LDC.64 R6, c[0x0][0x388] ;  /* 0x0000e200ff067b82 */ /* 0x000ea40000000a00 */
[----:B--2---:R-:W-:-:S05]  /*1670*/  IMAD.WIDE R6, R17, 0x10, R6 ;  /* 0x0000001011067825 */ /* 0x004fca00078e0206 */
[----:B------:R-:W2:Y:S04]  /*1680*/  LDG.E R0, desc[UR8][R6.64+0x4] ;  /* 0x0000040806007981 */ /* 0x000ea8000c1e1900 */
[----:B0-----:R-:W3:Y:S04]  /*1690*/  LDG.E R9, desc[UR8][R6.64] ;  /* 0x0000000806097981 */ /* 0x001ee8000c1e1900 */
[----:B------:R-:W4:Y:S01]  /*16a0*/  LDG.E R17, desc[UR8][R6.64+0x8] ;  /* 0x0000080806117981 */ /* 0x000f22000c1e1900 */
        /* <DEDUP_REMOVED lines=8> */
[----:B-1----:R0:W5:Y:S01]  /*1730*/  LDG.E R19, desc[UR8][R6.64+0xc] ;  /* 0x00000c0806137981 */ /* 0x002162000c1e1900 */
        /* <DEDUP_REMOVED lines=9> */
.L_x_100:
[----:B-1----:R-:W-:Y:S01]  /*17d0*/  FMUL.FTZ R30, R17, R8 ;  /* 0x00000008111e7220 */ /* 0x002fe20000410000 */
[----:B------:R-:W-:-:S03]  /*17e0*/  FMUL.FTZ R0, R8, 0.5 ;  /* 0x3f00000008007820 */ /* 0x000fc60000410000 */
[----:B------:R-:W-:-:S04]  /*17f0*/  FFMA R7, -R30, R30, R17 ;  /* 0x0000001e1e077223 */ /* 0x000fc80000000111 */
[----:B------:R-:W-:-:S07]  /*1800*/  FFMA R30, R7, R0, R30 ;  /* 0x00000000071e7223 */ /* 0x000fce000000001e */
.L_x_101:
[----:B------:R-:W-:Y:S05]  /*1810*/  BSYNC.RECONVERGENT B2 ;  /* 0x0000000000027941 */ /* 0x000fea0003800200 */
.L_x_99:
[----:B------:R-:W0:Y:S01]  /*1820*/  LDC.64 R8, c[0x0][0x380] ;  /* 0x0000e000ff087b82 */ /* 0x000e220000000a00 */
[----:B------:R-:W-:Y:S01]  /*1830*/  FMUL R30, R30, UR4 ;  /* 0x000000041e1e7c20 */ /* 0x000fe20008400000 */
[----:B-----5:R-:W-:-:S03]  /*1840*/  FMUL R6, R22, R19 ;  /* 0x0000001316067220 */ /* 0x020fc60000400000 */
[----:B------:R-:W0:Y:S08]  /*1850*/  F2I.TRUNC.NTZ R15, R30 ;  /* 0x0000001e000f7305 */ /* 0x000e30000020f100 */
[----:B------:R-:W1:Y:S01]  /*1860*/  F2F.F64.F32 R6, R6 ;  /* 0x0000000600067310 */ /* 0x000e620000201800 */
[----:B0-----:R-:W-:-:S05]  /*1870*/  IMAD.WIDE R8, R15, 0x8, R8 ;  /* 0x000000080f087825 */ /* 0x001fca00078e0208 */
[----:B-1----:R2:W-:Y:S02]  /*1880*/  REDG.E.ADD.F64.RN.STRONG.GPU desc[UR8][R8.64], R6 ;  /* 0x00000006080079a6 */ /* 0x0025e4000c12ff08 */
.L_x_63:
[----:B------:R-:W-:Y:S05]  /*1890*/  BSYNC B0 ;  /* 0x0000000000007941 */ /* 0x000fea0003800000 */
.L_x_62:
[----:B------:R-:W-:Y:S02]  /*18a0*/  IADD3 R0, PT, PT, R10, -0x2, RZ ;  /* 0xfffffffe0a007810 */ /* 0x000fe40007ffe0ff */
[----:B------:R-:W-:Y:S02]  /*18b0*/  IADD3 R13, PT, PT, R13, 0x1, RZ ;  /* 0x000000010d0d7810 */ /* 0x000fe40007ffe0ff */
[C---:B------:R-:W-:Y:S02]  /*18c0*/  ISETP.NE.AND P0, PT, R11.reuse, R0, PT ;  /* 0x000000000b00720c */ /* 0x040fe40003f05270 */
[----:B------:R-:W-:Y:S02]  /*18d0*/  IADD3 R11, PT, PT, R11, 0x1, RZ ;  /* 0x000000010b0b7810 */ /* 0x000fe40007ffe0ff */
[----:B------:R-:W-:-:S09]  /*18e0*/  IADD3 R12, PT, PT, R12, 0x1, RZ ;  /* 0x000000010c0c7810 */ /* 0x000fd20007ffe0ff */
[----:B------:R-:W-:Y:S05]  /*18f0*/  @P0 BRA `(.L_x_102) ;  /* 0xffffffec00540947 */ /* 0x000fea000383ffff */
.L_x_61:
[----:B------:R-:W-:Y:S05]  /*1900*/  BSYNC B1 ;  /* 0x0000000000017941 */ /* 0x000fea0003800000 */
.L_x_60:
[----:B0-2---:R-:W-:Y:S01]  /*1910*/  IABS R9, UR5 ;  /* 0x0000000500097c13 */ /* 0x005fe20008000000 */
[----:B------:R-:W0:Y:S01]  /*1920*/  S2R R5, SR_TID.X ;  /* 0x0000000000057919 */ /* 0x000e220000002100 */
[----:B------:R-:W0:Y:S01]  /*1930*/  LDC R0, c[0x0][0x360] ;  /* 0x0000d800ff007b82 */ /* 0x000e220000000800 */
[----:B------:R-:W-:Y:S01]  /*1940*/  IABS R11, UR5 ;  /* 0x00000005000b7c13 */ /* 0x000fe20008000000 */
[----:B------:R-:W2:Y:S01]  /*1950*/  I2F.RP R8, R9 ;  /* 0x0000000900087306 */ /* 0x000ea20000209400 */
[----:B------:R-:W3:Y:S01]  /*1960*/  LDCU.64 UR10, c[0x0][0x3a0] ;  /* 0x00007400ff0a77ac */ /* 0x000ee20008000a00 */
[----:B------:R-:W-:Y:S01]  /*1970*/  BSSY B2, `(.L_x_103) ;  /* 0x0000167000027945 */ /* 0x000fe20003800000 */
[----:B------:R-:W-:Y:S01]  /*1980*/  IADD3 R11, PT, PT, RZ, -R11, RZ ;  /* 0x8000000bff0b7210 */ /* 0x000fe20007ffe0ff */
[----:B------:R-:W4:Y:S04]  /*1990*/  LDCU UR12, c[0x0][0x398] ;  /* 0x00007300ff0c77ac */ /* 0x000f280008000800 */
[----:B--2---:R-:W2:Y:S01]  /*19a0*/  MUFU.RCP R8, R8 ;  /* 0x0000000800087308 */ /* 0x004ea20000001000 */
[----:B0-----:R-:W-:Y:S01]  /*19b0*/  IMAD R0, R0, UR7, R5 ;  /* 0x0000000700007c24 */ /* 0x001fe2000f8e0205 */
[----:B--2---:R-:W-:-:S04]  /*19c0*/  IADD3 R6, PT, PT, R8, 0xffffffe, RZ ;  /* 0x0ffffffe08067810 */ /* 0x004fc80007ffe0ff */
[----:B------:R-:W-:Y:S02]  /*19d0*/  IABS R8, R0 ;  /* 0x0000000000087213 */ /* 0x000fe40000000000 */
[----:B------:R0:W2:Y:S01]  /*19e0*/  F2I.FTZ.U32.TRUNC.NTZ R7, R6 ;  /* 0x0000000600077305 */ /* 0x0000a2000021f000 */
[----:B------:R-:W-:-:S04]  /*19f0*/  LOP3.LUT R0, R0, UR5, RZ, 0x3c, !PT ;  /* 0x0000000500007c12 */ /* 0x000fc8000f8e3cff */
[----:B------:R-:W-:Y:S01]  /*1a00*/  ISETP.GE.AND P2, PT, R0, RZ, PT ;  /* 0x000000ff0000720c */ /* 0x000fe20003f46270 */
[----:B0-----:R-:W-:Y:S01]  /*1a10*/  HFMA2 R6, -RZ, RZ, 0, 0 ;  /* 0x00000000ff067431 */ /* 0x001fe200000001ff */
[----:B--2---:R-:W-:-:S05]  /*1a20*/  IADD3 R10, PT, PT, RZ, -R7, RZ ;  /* 0x80000007ff0a7210 */ /* 0x004fca0007ffe0ff */
[----:B------:R-:W-:-:S04]  /*1a30*/  IMAD R5, R10, R9, RZ ;  /* 0x000000090a057224 */ /* 0x000fc800078e02ff */
[----:B------:R-:W-:Y:S01]  /*1a40*/  IMAD.HI.U32 R5, R7, R5, R6 ;  /* 0x0000000507057227 */ /* 0x000fe200078e0006 */
[----:B------:R-:W-:-:S05]  /*1a50*/  MOV R6, R11 ;  /* 0x0000000b00067202 */ /* 0x000fca0000000f00 */
[----:B------:R-:W-:-:S04]  /*1a60*/  IMAD.HI.U32 R5, R5, R8, RZ ;  /* 0x0000000805057227 */ /* 0x000fc800078e00ff */
[----:B------:R-:W-:Y:S02]  /*1a70*/  IMAD R8, R5, R6, R8 ;  /* 0x0000000605087224 */ /* 0x000fe400078e0208 */
[----:B---3--:R-:W-:Y:S01]  /*1a80*/  F2F.F64.F32 R6, UR10 ;  /* 0x0000000a00067d10 */ /* 0x008fe20008201800 */
[----:B------:R-:W-:Y:S02]  /*1a90*/  UMOV UR10, 0xe8584caa ;  /* 0xe8584caa000a7882 */ /* 0x000fe40000000000 */
[----:B------:R-:W-:-:S13]  /*1aa0*/  ISETP.GT.U32.AND P1, PT, R9, R8, PT ;  /* 0x000000080900720c */ /* 0x000fda0003f24070 */
[-C--:B------:R-:W-:Y:S02]  /*1ab0*/  @!P1 IADD3 R8, PT, PT, R8, -R9.reuse, RZ ;  /* 0x8000000908089210 */ /* 0x080fe40007ffe0ff */
[----:B------:R-:W-:Y:S02]  /*1ac0*/  @!P1 IADD3 R5, PT, PT, R5, 0x1, RZ ;  /* 0x0000000105059810 */ /* 0x000fe40007ffe0ff */
[----:B------:R-:W-:Y:S02]  /*1ad0*/  ISETP.GE.U32.AND P0, PT, R8, R9, PT ;  /* 0x000000090800720c */ /* 0x000fe40003f06070 */
[----:B------:R-:W0:Y:S01]  /*1ae0*/  F2F.F64.F32 R8, UR11 ;  /* 0x0000000b00087d10 */ /* 0x000e220008201800 */
[----:B------:R-:W-:Y:S01]  /*1af0*/  ISETP.NE.AND P1, PT, RZ, UR5, PT ;  /* 0x00000005ff007c0c */ /* 0x000fe2000bf25270 */
[----:B------:R-:W-:-:S09]  /*1b00*/  UMOV UR11, 0x3ffbb67a ;  /* 0x3ffbb67a000b7882 */ /* 0x000fd20000000000 */
[----:B------:R-:W-:Y:S01]  /*1b10*/  @P0 IADD3 R5, PT, PT, R5, 0x1, RZ ;  /* 0x0000000105050810 */ /* 0x000fe20007ffe0ff */
[----:B0-----:R-:W-:-:S03]  /*1b20*/  DFMA R6, R8, UR10, R6 ;  /* 0x0000000a08067c2b */ /* 0x001fc60008000006 */
[----:B------:R-:W-:Y:S02]  /*1b30*/  @!P2 IADD3 R5, PT, PT, -R5, RZ, RZ ;  /* 0x000000ff0505a210 */ /* 0x000fe40007ffe1ff */
[----:B------:R-:W-:-:S04]  /*1b40*/  @!P1 LOP3.LUT R5, RZ, UR5, RZ, 0x33, !PT ;  /* 0x00000005ff059c12 */ /* 0x000fc8000f8e33ff */
[----:B------:R-:W-:Y:S01]  /*1b50*/  IADD3 R8, PT, PT, R5, 0x1, RZ ;  /* 0x0000000105087810 */ /* 0x000fe20007ffe0ff */
[----:B------:R-:W0:Y:S03]  /*1b60*/  F2F.F32.F64 R6, R6 ;  /* 0x0000000600067310 */ /* 0x000e260000301000 */
[----:B----4-:R-:W-:Y:S01]  /*1b70*/  ISETP.GE.AND P0, PT, R8, UR12, PT ;  /* 0x0000000c08007c0c */ /* 0x010fe2000bf06270 */
[----:B0-----:R-:W-:-:S12]  /*1b80*/  FMUL R5, R6, R6 ;  /* 0x0000000606057220 */ /* 0x001fd80000400000 */
[----:B------:R-:W-:Y:S05]  /*1b90*/  @P0 BRA `(.L_x_104) ;  /* 0x0000001400100947 */ /* 0x000fea0003800000 */
.L_x_148:
[----:B0-----:R-:W0:Y:S01]  /*1ba0*/  LDCU UR10, c[0x0][0x398] ;  /* 0x00007300ff0a77ac */ /* 0x001e220008000800 */
[----:B-1----:R-:W1:Y:S01]  /*1bb0*/  LDC.64 R6, c[0x0][0x390] ;  /* 0x0000e400ff067b82 */ /* 0x002e620000000a00 */
[----:B0-----:R-:W-:-:S04]  /*1bc0*/  IMAD R9, R8, UR10, R25 ;  /* 0x0000000a08097c24 */ /* 0x001fc8000f8e0219 */
[----:B------:R-:W-:-:S04]  /*1bd0*/  IMAD R9, R9, UR10, R26 ;  /* 0x0000000a09097c24 */ /* 0x000fc8000f8e021a */
[----:B-1---5:R-:W-:-:S05]  /*1be0*/  IMAD.WIDE R18, R9, 0x14, R6 ;  /* 0x0000001409127825 */ /* 0x022fca00078e0206 */
[----:B------:R-:W2:Y:S01]  /*1bf0*/  LDG.E R9, desc[UR8][R18.64+0x8] ;  /* 0x0000080812097981 */ /* 0x000ea2000c1e1900 */
[----:B------:R-:W-:Y:S01]  /*1c00*/  IADD3 R8, PT, PT, R8, 0x1, RZ ;  /* 0x0000000108087810 */ /* 0x000fe20007ffe0ff */
[----:B------:R-:W-:Y:S03]  /*1c10*/  BSSY B1, `(.L_x_105) ;  /* 0x000013b000017945 */ /* 0x000fe60003800000 */
[----:B------:R-:W-:Y:S01]  /*1c20*/  ISETP.NE.AND P2, PT, R8, UR10, PT ;  /* 0x0000000a08007c0c */ /* 0x000fe2000bf45270 */
[----:B--2--5:R-:W-:-:S04]  /*1c30*/  FADD R9, -R4, R9 ;  /* 0x0000000904097221 */ /* 0x024fc80000000100 */
[----:B------:R-:W-:-:S05]  /*1c40*/  FMUL R0, R9, R9 ;  /* 0x0000000909007220 */ /* 0x000fca0000400000 */
[----:B------:R-:W-:-:S13]  /*1c50*/  FSETP.GTU.AND P0, PT, R0, R5, PT ;  /* 0x000000050000720b */ /* 0x000fda0003f0c000 */
[----:B------:R-:W-:Y:S05]  /*1c60*/  @P0 BRA `(.L_x_106) ;  /* 0x0000001000d40947 */ /* 0x000fea0003800000 */
[----:B------:R-:W0:Y:S01]  /*1c70*/  S2R R0, SR_TID.X ;  /* 0x0000000000007919 */ /* 0x000e220000002100 */
[----:B------:R-:W0:Y:S08]  /*1c80*/  S2UR UR10, SR_CTAID.X ;  /* 0x00000000000a79c3 */ /* 0x000e300000002500 */
[----:B------:R-:W0:Y:S02]  /*1c90*/  LDC R9, c[0x0][0x360] ;  /* 0x0000d800ff097b82 */ /* 0x000e240000000800 */
[----:B0-----:R-:W-:-:S04]  /*1ca0*/  IMAD R9, R9, UR10, R0 ;  /* 0x0000000a09097c24 */ /* 0x001fc8000f8e0200 */
[----:B------:R-:W-:-:S05]  /*1cb0*/  IMAD.WIDE R6, R9, 0x14, R6 ;  /* 0x0000001409067825 */ /* 0x000fca00078e0206 */
[----:B------:R-:W2:Y:S02]  /*1cc0*/  LDG.E R14, desc[UR8][R6.64+0xc] ;  /* 0x00000c08060e7981 */ /* 0x000ea4000c1e1900 */
[----:B--2---:R-:W-:-:S13]  /*1cd0*/  ISETP.GE.AND P0, PT, R14, 0x1, PT ;  /* 0x000000010e00780c */ /* 0x004fda0003f06270 */
[----:B------:R-:W-:Y:S05]  /*1ce0*/  @!P0 BRA `(.L_x_106) ;  /* 0x0000001000b48947 */ /* 0x000fea0003800000 */
[----:B------:R-:W2:Y:S04]  /*1cf0*/  LDG.E R9, desc[UR8][R18.64+0x10] ;  /* 0x0000100812097981 */ /* 0x000ea8000c1e1900 */
[----:B------:R-:W3:Y:S04]  /*1d00*/  LDG.E R10, desc[UR8][R18.64+0xc] ;  /* 0x00000c08120a7981 */ /* 0x000ee8000c1e1900 */
[----:B------:R-:W4:Y:S01]  /*1d10*/  LDG.E R11, desc[UR8][R6.64+0x10] ;  /* 0x00001008060b7981 */ /* 0x000f22000c1e1900 */
[----:B--2---:R-:W-:-:S04]  /*1d20*/  IADD3 R0, PT, PT, R9, 0x1, RZ ;  /* 0x0000000109007810 */ /* 0x004fc80007ffe0ff */
[----:B---3--:R-:W-:-:S04]  /*1d30*/  VIADDMNMX R0, R10, R9, R0, !PT ;  /* 0x000000090a007246 */ /* 0x008fc80007800100 */
[CC--:B------:R-:W-:Y:S02]  /*1d40*/  IADD3 R12, PT, PT, -R9.reuse, R0.reuse, RZ ;  /* 0x00000000090c7210 */ /* 0x0c0fe40007ffe1ff */
[----:B----4-:R-:W-:Y:S02]  /*1d50*/  IADD3 R14, PT, PT, R14, R11, RZ ;  /* 0x0000000b0e0e7210 */ /* 0x010fe40007ffe0ff */
[----:B------:R-:W-:Y:S02]  /*1d60*/  IADD3 R13, PT, PT, R9, -R0, RZ ;  /* 0x80000000090d7210 */ /* 0x000fe40007ffe0ff */
[C---:B------:R-:W-:Y:S02]  /*1d70*/  LOP3.LUT R15, R12.reuse, 0x3, RZ, 0xc0, !PT ;  /* 0x000000030c0f7812 */ /* 0x040fe400078ec0ff */
[----:B------:R-:W-:-:S07]  /*1d80*/  LOP3.LUT R16, R12, 0xfffffffc, RZ, 0xc0, !PT ;  /* 0xfffffffc0c107812 */ /* 0x000fce00078ec0ff */
.L_x_147:
[----:B01----:R-:W0:Y:S01]  /*1d90*/  LDC.64 R6, c[0x0][0x388] ;  /* 0x0000e200ff067b82 */ /* 0x003e220000000a00 */
[----:B------:R-:W-:Y:S01]  /*1da0*/  ISETP.GE.AND P0, PT, R10, 0x1, PT ;  /* 0x000000010a00780c */ /* 0x000fe20003f06270 */
[----:B------:R-:W-:Y:S05]  /*1db0*/  YIELD ;  /* 0x0000000000007946 */ /* 0x000fea0003800000 */
[----:B------:R-:W-:Y:S01]  /*1dc0*/  BSSY B0, `(.L_x_107) ;  /* 0x000011e000007945 */ /* 0x000fe20003800000 */
[C---:B0-----:R-:W-:Y:S01]  /*1dd0*/  IMAD.WIDE R6, R11.reuse, 0x10, R6 ;  /* 0x000000100b067825 */ /* 0x041fe200078e0206 */
[----:B------:R-:W-:-:S04]  /*1de0*/  IADD3 R11, PT, PT, R11, 0x1, RZ ;  /* 0x000000010b0b7810 */ /* 0x000fc80007ffe0ff */
[----:B------:R-:W-:Y:S01]  /*1df0*/  ISETP.GE.AND P1, PT, R11, R14, PT ;  /* 0x0000000e0b00720c */ /* 0x000fe20003f26270 */
[----:B-----5:R-:W-:-:S12]  /*1e00*/  @!P0 BRA `(.L_x_108) ;  /* 0x0000001000648947 */ /* 0x020fd80003800000 */
[----:B------:R-:W2:Y:S04]  /*1e10*/  LDG.E R23, desc[UR8][R6.64+0xc] ;  /* 0x00000c0806177981 */ /* 0x000ea8000c1e1900 */
[----:B------:R0:W5:Y:S04]  /*1e20*/  LDG.E R17, desc[UR8][R6.64] ;  /* 0x0000000806117981 */ /* 0x000168000c1e1900 */
[----:B------:R0:W5:Y:S04]  /*1e30*/  LDG.E R18, desc[UR8][R6.64+0x4] ;  /* 0x0000040806127981 */ /* 0x000168000c1e1900 */
[----:B------:R0:W5:Y:S01]  /*1e40*/  LDG.E R19, desc[UR8][R6.64+0x8] ;  /* 0x0000080806137981 */ /* 0x000162000c1e1900 */
[----:B------:R-:W-:Y:S01]  /*1e50*/  ISETP.GT.U32.AND P0, PT, R13, -0x4, PT ;  /* 0xfffffffc0d00780c */ /* 0x000fe20003f04070 */
[----:B------:R-:W-:Y:S01]  /*1e60*/  BSSY B3, `(.L_x_109) ;  /* 0x000009f000037945 */ /* 0x000fe20003800000 */
[----:B------:R-:W-:Y:S01]  /*1e70*/  MOV R22, R9 ;  /* 0x0000000900167202 */ /* 0x000fe20000000f00 */
[----:B--2---:R-:W-:-:S10]  /*1e80*/  FADD R23, R23, R23 ;  /* 0x0000001717177221 */ /* 0x004fd40000000000 */
[----:B0-----:R-:W-:Y:S05]  /*1e90*/  @P0 BRA `(.L_x_110) ;  /* 0x00000008006c0947 */ /* 0x001fea0003800000 */
[----:B------:R-:W-:Y:S01]  /*1ea0*/  HFMA2 R27, -RZ, RZ, 0, 0 ;  /* 0x00000000ff1b7431 */ /* 0x000fe200000001ff */
[----:B------:R-:W-:-:S07]  /*1eb0*/  MOV R22, R9 ;  /* 0x0000000900167202 */ /* 0x000fce0000000f00 */
.L_x_131:
        /* <DEDUP_REMOVED lines=8> */
[----:B------:R-:W-:Y:S01]  /*1f40*/  ISETP.NE.AND P0, PT, R27, R16, PT ;  /* 0x000000101b00720c */ /* 0x000fe20003f05270 */
        /* <DEDUP_REMOVED lines=15> */
[----:B-1----:R-:W-:-:S07]  /*2040*/  MOV R20, 0x2060 ;  /* 0x0000206000147802 */ /* 0x002fce0000000f00 */
[----:B-----5:R-:W-:Y:S05]  /*2050*/  CALL.REL.NOINC `($__internal_2_$__cuda_sm20_sqrt_rn_f32_slowpath) ;  /* 0x0000003800b87944 */ /* 0x020fea0003c00000 */
[----:B------:R-:W-:Y:S05]  /*2060*/  BRA `(.L_x_115) ;  /* 0x0000000000107947 */ /* 0x000fea0003800000 */
.L_x_114:
[----:B-1----:R-:W-:Y:S01]  /*2070*/  FMUL.FTZ R30, R21, R20 ;  /* 0x00000014151e7220 */ /* 0x002fe20000410000 */
[----:B------:R-:W-:-:S03]  /*2080*/  FMUL.FTZ R0, R20, 0.5 ;  /* 0x3f00000014007820 */ /* 0x000fc60000410000 */
[----:B------:R-:W-:-:S04]  /*2090*/  FFMA R7, -R30, R30, R21 ;  /* 0x0000001e1e077223 */ /* 0x000fc80000000115 */
[----:B------:R-:W-:-:S07]  /*20a0*/  FFMA R30, R7, R0, R30 ;  /* 0x00000000071e7223 */ /* 0x000fce000000001e */
.L_x_115:
[----:B------:R-:W-:Y:S05]  /*20b0*/  BSYNC.RECONVERGENT B5 ;  /* 0x0000000000057941 */ /* 0x000fea0003800200 */
.L_x_113:
[----:B------:R-:W0:Y:S01]  /*20c0*/  LDC.64 R6, c[0x0][0x380] ;  /* 0x0000e000ff067b82 */ /* 0x000e220000000a00 */
[----:B------:R-:W-:Y:S01]  /*20d0*/  FMUL R30, R30, UR4 ;  /* 0x000000041e1e7c20 */ /* 0x000fe20008400000 */
[----:B-----5:R-:W-:-:S03]  /*20e0*/  FMUL R20, R23, R24 ;  /* 0x0000001817147220 */ /* 0x020fc60000400000 */
[----:B------:R-:W0:Y:S08]  /*20f0*/  F2I.TRUNC.NTZ R29, R30 ;  /* 0x0000001e001d7305 */ /* 0x000e30000020f100 */
[----:B------:R-:W1:Y:S01]  /*2100*/  F2F.F64.F32 R20, R20 ;  /* 0x0000001400147310 */ /* 0x000e620000201800 */
[----:B0-----:R-:W-:-:S05]  /*2110*/  IMAD.WIDE R6, R29, 0x8, R6 ;  /* 0x000000081d067825 */ /* 0x001fca00078e0206 */
[----:B-1----:R0:W-:Y:S02]  /*2120*/  REDG.E.ADD.F64.RN.STRONG.GPU desc[UR8][R6.64], R20 ;  /* 0x00000014060079a6 */ /* 0x0021e4000c12ff08 */
.L_x_112:
[----:B------:R-:W-:Y:S05]  /*2130*/  BSYNC.RECONVERGENT B4 ;  /* 0x0000000000047941 */ /* 0x000fea0003800200 */
.L_x_111:
        /* <DEDUP_REMOVED lines=24> */
.L_x_119:
[----:B-1----:R-:W-:Y:S01]  /*22c0*/  FMUL.FTZ R30, R21, R20 ;  /* 0x00000014151e7220 */ /* 0x002fe20000410000 */
[----:B------:R-:W-:-:S03]  /*22d0*/  FMUL.FTZ R0, R20, 0.5 ;  /* 0x3f00000014007820 */ /* 0x000fc60000410000 */
[----:B------:R-:W-:-:S04]  /*22e0*/  FFMA R7, -R30, R30, R21 ;  /* 0x0000001e1e077223 */ /* 0x000fc80000000115 */
[----:B------:R-:W-:-:S07]  /*22f0*/  FFMA R30, R7, R0, R30 ;  /* 0x00000000071e7223 */ /* 0x000fce000000001e */
.L_x_120:
[----:B------:R-:W-:Y:S05]  /*2300*/  BSYNC.RECONVERGENT B5 ;  /* 0x0000000000057941 */ /* 0x000fea0003800200 */
.L_x_118:
[----:B------:R-:W0:Y:S01]  /*2310*/  LDC.64 R6, c[0x0][0x380] ;  /* 0x0000e000ff067b82 */ /* 0x000e220000000a00 */
[----:B------:R-:W-:Y:S01]  /*2320*/  FMUL R30, R30, UR4 ;  /* 0x000000041e1e7c20 */ /* 0x000fe20008400000 */
[----:B-----5:R-:W-:-:S03]  /*2330*/  FMUL R20, R23, R24 ;  /* 0x0000001817147220 */ /* 0x020fc60000400000 */
[----:B------:R-:W0:Y:S08]  /*2340*/  F2I.TRUNC.NTZ R29, R30 ;  /* 0x0000001e001d7305 */ /* 0x000e30000020f100 */
[----:B------:R-:W1:Y:S01]  /*2350*/  F2F.F64.F32 R20, R20 ;  /* 0x0000001400147310 */ /* 0x000e620000201800 */
[----:B0-----:R-:W-:-:S05]  /*2360*/  IMAD.WIDE R6, R29, 0x8, R6 ;  /* 0x000000081d067825 */ /* 0x001fca00078e0206 */
[----:B-1----:R0:W-:Y:S02]  /*2370*/  REDG.E.ADD.F64.RN.STRONG.GPU desc[UR8][R6.64], R20 ;  /* 0x00000014060079a6 */ /* 0x0021e4000c12ff08 */
.L_x_117:
[----:B------:R-:W-:Y:S05]  /*2380*/  BSYNC.RECONVERGENT B4 ;  /* 0x0000000000047941 */ /* 0x000fea0003800200 */
.L_x_116:
        /* <DEDUP_REMOVED lines=24> */
.L_x_124:
[----:B-1----:R-:W-:Y:S01]  /*2510*/  FMUL.FTZ R30, R21, R20 ;  /* 0x00000014151e7220 */ /* 0x002fe20000410000 */
[----:B------:R-:W-:-:S03]  /*2520*/  FMUL.FTZ R0, R20, 0.5 ;  /* 0x3f00000014007820 */ /* 0x000fc60000410000 */
[----:B------:R-:W-:-:S04]  /*2530*/  FFMA R7, -R30, R30, R21 ;  /* 0x0000001e1e077223 */ /* 0x000fc80000000115 */
[----:B------:R-:W-:-:S07]  /*2540*/  FFMA R30, R7, R0, R30 ;  /* 0x00000000071e7223 */ /* 0x000fce000000001e */
.L_x_125:
[----:B------:R-:W-:Y:S05]  /*2550*/  BSYNC.RECONVERGENT B5 ;  /* 0x0000000000057941 */ /* 0x000fea0003800200 */
.L_x_123:
[----:B------:R-:W0:Y:S01]  /*2560*/  LDC.64 R6, c[0x0][0x380] ;  /* 0x0000e000ff067b82 */ /* 0x000e220000000a00 */
[----:B------:R-:W-:Y:S01]  /*2570*/  FMUL R30, R30, UR4 ;  /* 0x000000041e1e7c20 */ /* 0x000fe20008400000 */
[----:B-----5:R-:W-:-:S03]  /*2580*/  FMUL R20, R23, R24 ;  /* 0x0000001817147220 */ /* 0x020fc60000400000 */
[----:B------:R-:W0:Y:S08]  /*2590*/  F2I.TRUNC.NTZ R29, R30 ;  /* 0x0000001e001d7305 */ /* 0x000e30000020f100 */
[----:B------:R-:W1:Y:S01]  /*25a0*/  F2F.F64.F32 R20, R20 ;  /* 0x0000001400147310 */ /* 0x000e620000201800 */
[----:B0-----:R-:W-:-:S05]  /*25b0*/  IMAD.WIDE R6, R29, 0x8, R6 ;  /* 0x000000081d067825 */ /* 0x001fca00078e0206 */
[----:B-1----:R0:W-:Y:S02]  /*25c0*/  REDG.E.ADD.F64.RN.STRONG.GPU desc[UR8][R6.64], R20 ;  /* 0x00000014060079a6 */ /* 0x0021e4000c12ff08 */
.L_x_122:
[----:B------:R-:W-:Y:S05]  /*25d0*/  BSYNC.RECONVERGENT B4 ;  /* 0x0000000000047941 */ /* 0x000fea0003800200 */
.L_x_121:
        /* <DEDUP_REMOVED lines=24> */
.L_x_129:
[----:B-1----:R-:W-:Y:S01]  /*2760*/  FMUL.FTZ R30, R21, R20 ;  /* 0x00000014151e7220 */ /* 0x002fe20000410000 */
[----:B------:R-:W-:-:S03]  /*2770*/  FMUL.FTZ R0, R20, 0.5 ;  /* 0x3f00000014007820 */ /* 0x000fc60000410000 */
[----:B------:R-:W-:-:S04]  /*2780*/  FFMA R7, -R30, R30, R21 ;  /* 0x0000001e1e077223 */ /* 0x000fc80000000115 */
[----:B------:R-:W-:-:S07]  /*2790*/  FFMA R30, R7, R0, R30 ;  /* 0x00000000071e7223 */ /* 0x000fce000000001e */
.L_x_130:
[----:B------:R-:W-:Y:S05]  /*27a0*/  BSYNC.RECONVERGENT B5 ;  /* 0x0000000000057941 */ /* 0x000fea0003800200 */
.L_x_128:
[----:B------:R-:W0:Y:S01]  /*27b0*/  LDC.64 R6, c[0x0][0x380] ;  /* 0x0000e000ff067b82 */ /* 0x000e220000000a00 */
[----:B------:R-:W-:Y:S01]  /*27c0*/  FMUL R30, R30, UR4 ;  /* 0x000000041e1e7c20 */ /* 0x000fe20008400000 */
[----:B-----5:R-:W-:-:S03]  /*27d0*/  FMUL R20, R23, R24 ;  /* 0x0000001817147220 */ /* 0x020fc60000400000 */
[----:B------:R-:W0:Y:S08]  /*27e0*/  F2I.TRUNC.NTZ R29, R30 ;  /* 0x0000001e001d7305 */ /* 0x000e30000020f100 */
[----:B------:R-:W1:Y:S01]  /*27f0*/  F2F.F64.F32 R20, R20 ;  /* 0x0000001400147310 */ /* 0x000e620000201800 */
[----:B0-----:R-:W-:-:S05]  /*2800*/  IMAD.WIDE R6, R29, 0x8, R6 ;  /* 0x000000081d067825 */ /* 0x001fca00078e0206 */
[----:B-1----:R0:W-:Y:S02]  /*2810*/  REDG.E.ADD.F64.RN.STRONG.GPU desc[UR8][R6.64], R20 ;  /* 0x00000014060079a6 */ /* 0x0021e4000c12ff08 */
.L_x_127:
[----:B------:R-:W-:Y:S05]  /*2820*/  BSYNC.RECONVERGENT B4 ;  /* 0x0000000000047941 */ /* 0x000fea0003800200 */
.L_x_126:
[----:B------:R-:W-:Y:S01]  /*2830*/  IADD3 R22, PT, PT, R22, 0x4, RZ ;  /* 0x0000000416167810 */ /* 0x000fe20007ffe0ff */
[----:B------:R-:W-:Y:S06]  /*2840*/  @P0 BRA `(.L_x_131) ;  /* 0xfffffff4009c0947 */ /* 0x000fec000383ffff */
.L_x_110:
[----:B------:R-:W-:Y:S05]  /*2850*/  BSYNC B3 ;  /* 0x0000000000037941 */ /* 0x000fea0003800000 */
.L_x_109:
[----:B------:R-:W-:-:S13]  /*2860*/  ISETP.NE.AND P0, PT, R15, RZ, PT ;  /* 0x000000ff0f00720c */ /* 0x000fda0003f05270 */
        /* <DEDUP_REMOVED lines=28> */
.L_x_137:
[----:B-1----:R-:W-:Y:S01]  /*2a30*/  FMUL.FTZ R30, R21, R20 ;  /* 0x00000014151e7220 */ /* 0x002fe20000410000 */
[----:B------:R-:W-:-:S03]  /*2a40*/  FMUL.FTZ R0, R20, 0.5 ;  /* 0x3f00000014007820 */ /* 0x000fc60000410000 */
[----:B------:R-:W-:-:S04]  /*2a50*/  FFMA R21, -R30, R30, R21 ;  /* 0x0000001e1e157223 */ /* 0x000fc80000000115 */
[----:B------:R-:W-:-:S07]  /*2a60*/  FFMA R30, R21, R0, R30 ;  /* 0x00000000151e7223 */ /* 0x000fce000000001e */
.L_x_138:
[----:B------:R-:W-:Y:S05]  /*2a70*/  BSYNC.RECONVERGENT B5 ;  /* 0x0000000000057941 */ /* 0x000fea0003800200 */
.L_x_136:
[----:B------:R-:W0:Y:S01]  /*2a80*/  LDC.64 R20, c[0x0][0x380] ;  /* 0x0000e000ff147b82 */ /* 0x000e220000000a00 */
[----:B------:R-:W-:Y:S01]  /*2a90*/  FMUL R30, R30, UR4 ;  /* 0x000000041e1e7c20 */ /* 0x000fe20008400000 */
[----:B-----5:R-:W-:-:S03]  /*2aa0*/  FMUL R24, R23, R24 ;  /* 0x0000001817187220 */ /* 0x020fc60000400000 */
[----:B------:R-:W0:Y:S08]  /*2ab0*/  F2I.TRUNC.NTZ R27, R30 ;  /* 0x0000001e001b7305 */ /* 0x000e30000020f100 */
[----:B------:R-:W1:Y:S01]  /*2ac0*/  F2F.F64.F32 R28, R24 ;  /* 0x00000018001c7310 */ /* 0x000e620000201800 */
[----:B0-----:R-:W-:-:S05]  /*2ad0*/  IMAD.WIDE R20, R27, 0x8, R20 ;  /* 0x000000081b147825 */ /* 0x001fca00078e0214 */
[----:B-1----:R0:W-:Y:S02]  /*2ae0*/  REDG.E.ADD.F64.RN.STRONG.GPU desc[UR8][R20.64], R28 ;  /* 0x0000001c140079a6 */ /* 0x0021e4000c12ff08 */
.L_x_135:
[----:B------:R-:W-:Y:S05]  /*2af0*/  BSYNC.RECONVERGENT B4 ;  /* 0x0000000000047941 */ /* 0x000fea0003800200 */
.L_x_134:
[----:B0-----:R-:W2:Y:S04]  /*2b00*/  LDG.E R21, desc[UR8][R6.64+0x14] ;  /* 0x0000140806157981 */ /* 0x001ea8000c1e1900 */
        /* <DEDUP_REMOVED lines=21> */
.L_x_142:
[----:B-1----:R-:W-:Y:S01]  /*2c60*/  FMUL.FTZ R30, R21, R20 ;  /* 0x00000014151e7220 */ /* 0x002fe20000410000 */
[----:B------:R-:W-:-:S03]  /*2c70*/  FMUL.FTZ R0, R20, 0.5 ;  /* 0x3f00000014007820 */ /* 0x000fc60000410000 */
[----:B------:R-:W-:-:S04]  /*2c80*/  FFMA R7, -R30, R30, R21 ;  /* 0x0000001e1e077223 */ /* 0x000fc80000000115 */
[----:B------:R-:W-:-:S07]  /*2c90*/  FFMA R30, R7, R0, R30 ;  /* 0x00000000071e7223 */ /* 0x000fce000000001e */
.L_x_143:
[----:B------:R-:W-:Y:S05]  /*2ca0*/  BSYNC.RECONVERGENT B5 ;  /* 0x0000000000057941 */ /* 0x000fea0003800200 */
.L_x_141:
[----:B------:R-:W0:Y:S01]  /*2cb0*/  LDC.64 R6, c[0x0][0x380] ;  /* 0x0000e000ff067b82 */ /* 0x000e220000000a00 */
[----:B------:R-:W-:Y:S01]  /*2cc0*/  FMUL R30, R30, UR4 ;  /* 0x000000041e1e7c20 */ /* 0x000fe20008400000 */
[----:B-----5:R-:W-:-:S03]  /*2cd0*/  FMUL R20, R23, R24 ;  /* 0x0000001817147220 */ /* 0x020fc60000400000 */
[----:B------:R-:W0:Y:S08]  /*2ce0*/  F2I.TRUNC.NTZ R27, R30 ;  /* 0x0000001e001b7305 */ /* 0x000e30000020f100 */
[----:B------:R-:W1:Y:S01]  /*2cf0*/  F2F.F64.F32 R20, R20 ;  /* 0x0000001400147310 */ /* 0x000e620000201800 */
[----:B0-----:R-:W-:-:S05]  /*2d00*/  IMAD.WIDE R6, R27, 0x8, R6 ;  /* 0x000000081b067825 */ /* 0x001fca00078e0206 */
[----:B-1----:R0:W-:Y:S02]  /*2d10*/  REDG.E.ADD.F64.RN.STRONG.GPU desc[UR8][R6.64], R20 ;  /* 0x00000014060079a6 */ /* 0x0021e4000c12ff08 */
.L_x_140:
[----:B------:R-:W-:Y:S05]  /*2d20*/  BSYNC.RECONVERGENT B4 ;  /* 0x0000000000047941 */ /* 0x000fea0003800200 */
.L_x_139:
[----:B------:R-:W-:-:S07]  /*2d30*/  IADD3 R22, PT, PT, R22, 0x2, RZ ;  /* 0x0000000216167810 */ /* 0x000fce0007ffe0ff */
.L_x_133:
[----:B------:R-:W-:Y:S05]  /*2d40*/  BSYNC.RECONVERGENT B3 ;  /* 0x0000000000037941 */ /* 0x000fea0003800200 */
.L_x_132:
[----:B------:R-:W-:-:S13]  /*2d50*/  LOP3.LUT P0, RZ, R12, 0x1, RZ, 0xc0, !PT ;  /* 0x000000010cff7812 */ /* 0x000fda000780c0ff */
[----:B------:R-:W-:Y:S05]  /*2d60*/  @!P0 BRA `(.L_x_108) ;  /* 0x00000000008c8947 */ /* 0x000fea0003800000 */
[----:B0-----:R-:W0:Y:S02]  /*2d70*/  LDC.64 R6, c[0x0][0x388] ;  /* 0x0000e200ff067b82 */ /* 0x001e240000000a00 */
        /* <DEDUP_REMOVED lines=22> */
.L_x_145:
[----:B-1----:R-:W-:Y:S01]  /*2ee0*/  FMUL.FTZ R30, R21, R20 ;  /* 0x00000014151e7220 */ /* 0x002fe20000410000 */
[----:B------:R-:W-:-:S03]  /*2ef0*/  FMUL.FTZ R0, R20, 0.5 ;  /* 0x3f00000014007820 */ /* 0x000fc60000410000 */
[----:B------:R-:W-:-:S04]  /*2f00*/  FFMA R7, -R30, R30, R21 ;  /* 0x0000001e1e077223 */ /* 0x000fc80000000115 */
[----:B------:R-:W-:-:S07]  /*2f10*/  FFMA R30, R7, R0, R30 ;  /* 0x00000000071e7223 */ /* 0x000fce000000001e */
.L_x_146:
[----:B------:R-:W-:Y:S05]  /*2f20*/  BSYNC.RECONVERGENT B3 ;  /* 0x0000000000037941 */ /* 0x000fea0003800200 */
.L_x_144:
[----:B------:R-:W0:Y:S01]  /*2f30*/  LDC.64 R6, c[0x0][0x380] ;  /* 0x0000e000ff067b82 */ /* 0x000e220000000a00 */
[----:B------:R-:W-:Y:S01]  /*2f40*/  FMUL R30, R30, UR4 ;  /* 0x000000041e1e7c20 */ /* 0x000fe20008400000 */
[----:B-----5:R-:W-:-:S03]  /*2f50*/  FMUL R18, R23, R18 ;  /* 0x0000001217127220 */ /* 0x020fc60000400000 */
[----:B------:R-:W0:Y:S08]  /*2f60*/  F2I.TRUNC.NTZ R17, R30 ;  /* 0x0000001e00117305 */ /* 0x000e30000020f100 */
[----:B------:R-:W1:Y:S01]  /*2f70*/  F2F.F64.F32 R18, R18 ;  /* 0x0000001200127310 */ /* 0x000e620000201800 */
[----:B0-----:R-:W-:-:S05]  /*2f80*/  IMAD.WIDE R6, R17, 0x8, R6 ;  /* 0x0000000811067825 */ /* 0x001fca00078e0206 */
[----:B-1----:R1:W-:Y:S02]  /*2f90*/  REDG.E.ADD.F64.RN.STRONG.GPU desc[UR8][R6.64], R18 ;  /* 0x00000012060079a6 */ /* 0x0023e4000c12ff08 */
.L_x_108:
[----:B------:R-:W-:Y:S05]  /*2fa0*/  BSYNC B0 ;  /* 0x0000000000007941 */ /* 0x000fea0003800000 */
.L_x_107:
[----:B------:R-:W-:Y:S05]  /*2fb0*/  @!P1 BRA `(.L_x_147) ;  /* 0xffffffec00749947 */ /* 0x000fea000383ffff */
.L_x_106:
[----:B------:R-:W-:Y:S05]  /*2fc0*/  BSYNC B1 ;  /* 0x0000000000017941 */ /* 0x000fea0003800000 */
.L_x_105:
[----:B------:R-:W-:Y:S05]  /*2fd0*/  @P2 BRA `(.L_x_148) ;  /* 0xffffffe800f02947 */ /* 0x000fea000383ffff */
.L_x_104:
[----:B------:R-:W-:Y:S05]  /*2fe0*/  BSYNC B2 ;  /* 0x0000000000027941 */ /* 0x000fea0003800000 */
.L_x_103:
[----:B------:R-:W0:Y:S01]  /*2ff0*/  LDCU UR10, c[0x0][0x398] ;  /* 0x00007300ff0a77ac */ /* 0x000e220008000800 */
[----:B------:R-:W-:Y:S01]  /*3000*/  IADD3 R24, PT, PT, R25, 0x1, RZ ;  /* 0x0000000119187810 */ /* 0x000fe20007ffe0ff */
[----:B------:R-:W-:Y:S01]  /*3010*/  BSSY B4, `(.L_x_149) ;  /* 0x0000155000047945 */ /* 0x000fe20003800000 */
[----:B01----:R-:W-:-:S04]  /*3020*/  MOV R7, UR10 ;  /* 0x0000000a00077c02 */ /* 0x003fc80008000f00 */
[----:B------:R-:W-:Y:S02]  /*3030*/  ISETP.GE.AND P1, PT, R7, 0x1, PT ;  /* 0x000000010700780c */ /* 0x000fe40003f26270 */
[----:B------:R-:W-:-:S04]  /*3040*/  ISETP.GE.AND P0, PT, R24, R7, PT ;  /* 0x000000071800720c */ /* 0x000fc80003f06270 */
[----:B------:R-:W-:-:S13]  /*3050*/  PLOP3.LUT P0, PT, P0, P1, PT, 0xf2, 0x2f ;  /* 0x00000000002f781c */ /* 0x000fda0000703e72 */
[----:B------:R-:W-:Y:S05]  /*3060*/  @P0 BRA `(.L_x_150) ;  /* 0x00000014003c0947 */ /* 0x000fea0003800000 */
.L_x_196:
[----:B0-----:R-:W0:Y:S01]  /*3070*/  LDC.64 R6, c[0x0][0x390] ;  /* 0x0000e400ff067b82 */ /* 0x001e220000000a00 */
[----:B------:R-:W1:Y:S02]  /*3080*/  LDCU UR10, c[0x0][0x398] ;  /* 0x00007300ff0a77ac */ /* 0x000e640008000800 */
[----:B-1---5:R-:W-:-:S04]  /*3090*/  IMAD R9, R25, UR10, R26 ;  /* 0x0000000a19097c24 */ /* 0x022fc8000f8e021a */
[----:B0-----:R-:W-:-:S06]  /*30a0*/  IMAD.WIDE R6, R9, 0x14, R6 ;  /* 0x0000001409067825 */ /* 0x001fcc00078e0206 */
[----:B------:R-:W2:Y:S01]  /*30b0*/  LDG.E R6, desc[UR8][R6.64+0x4] ;  /* 0x0000040806067981 */ /* 0x000ea2000c1e1900 */
[----:B------:R-:W-:Y:S01]  /*30c0*/  HFMA2 R23, -RZ, RZ, 0, 0 ;  /* 0x00000000ff177431 */ /* 0x000fe200000001ff */
[----:B------:R-:W-:Y:S01]  /*30d0*/  BSSY B3, `(.L_x_151) ;  /* 0x0000143000037945 */ /* 0x000fe20003800000 */
[----:B--2--5:R-:W-:-:S04]  /*30e0*/  FADD R19, -R3, R6 ;  /* 0x0000000603137221 */ /* 0x024fc80000000100 */
[----:B------:R-:W-:-:S07]  /*30f0*/  FMUL R19, R19, R19 ;  /* 0x0000001313137220 */ /* 0x000fce0000400000 */
.L_x_195:
[----:B0-----:R-:W0:Y:S01]  /*3100*/  LDCU UR10, c[0x0][0x398] ;  /* 0x00007300ff0a77ac */ /* 0x001e220008000800 */
[----:B-1---5:R-:W1:Y:S01]  /*3110*/  LDC.64 R8, c[0x0][0x390] ;  /* 0x0000e400ff087b82 */ /* 0x022e620000000a00 */
[----:B0-----:R-:W-:-:S04]  /*3120*/  IMAD R7, R23, UR10, R24 ;  /* 0x0000000a17077c24 */ /* 0x001fc8000f8e0218 */
[----:B------:R-:W-:-:S04]  /*3130*/  IMAD R7, R7, UR10, R26 ;  /* 0x0000000a07077c24 */ /* 0x000fc8000f8e021a */
[----:B-1----:R-:W-:-:S05]  /*3140*/  IMAD.WIDE R6, R7, 0x14, R8 ;  /* 0x0000001407067825 */ /* 0x002fca00078e0208 */
[----:B------:R-:W2:Y:S01]  /*3150*/  LDG.E R11, desc[UR8][R6.64+0x8] ;  /* 0x00000808060b7981 */ /* 0x000ea2000c1e1900 */
[----:B------:R-:W-:Y:S01]  /*3160*/  IADD3 R23, PT, PT, R23, 0x1, RZ ;  /* 0x0000000117177810 */ /* 0x000fe20007ffe0ff */
[----:B------:R-:W-:Y:S03]  /*3170*/  BSSY B2, `(.L_x_152) ;  /* 0x0000137000027945 */ /* 0x000fe60003800000 */
[----:B------:R-:W-:Y:S01]  /*3180*/  ISETP.NE.AND P2, PT, R23, UR10, PT ;  /* 0x0000000a17007c0c */ /* 0x000fe2000bf45270 */
[----:B--2---:R-:W-:-:S04]  /*3190*/  FADD R0, -R4, R11 ;  /* 0x0000000b04007221 */ /* 0x004fc80000000100 */
[----:B------:R-:W-:-:S05]  /*31a0*/  FFMA R0, R0, R0, R19 ;  /* 0x0000000000007223 */ /* 0x000fca0000000013 */
        /* <DEDUP_REMOVED lines=20> */
.L_x_194:
[----:B0-----:R-:W0:Y:S01]  /*32f0*/  LDC.64 R20, c[0x0][0x388] ;  /* 0x0000e200ff147b82 */ /* 0x001e220000000a00 */
[----:B------:R-:W-:Y:S01]  /*3300*/  ISETP.GE.AND P1, PT, R17, 0x1, PT ;  /* 0x000000011100780c */ /* 0x000fe20003f26270 */
[----:B------:R-:W-:Y:S05]  /*3310*/  YIELD ;  /* 0x0000000000007946 */ /* 0x000fea0003800000 */
[----:B------:R-:W-:Y:S01]  /*3320*/  BSSY B1, `(.L_x_154) ;  /* 0x000011a000017945 */ /* 0x000fe20003800000 */
[C---:B0-----:R-:W-:Y:S01]  /*3330*/  IMAD.WIDE R20, R18.reuse, 0x10, R20 ;  /* 0x0000001012147825 */ /* 0x041fe200078e0214 */
[----:B------:R-:W-:-:S04]  /*3340*/  IADD3 R18, PT, PT, R18, 0x1, RZ ;  /* 0x0000000112127810 */ /* 0x000fc80007ffe0ff */
[----:B------:R-:W-:Y:S01]  /*3350*/  ISETP.GE.AND P0, PT, R18, R15, PT ;  /* 0x0000000f1200720c */ /* 0x000fe20003f06270 */
[----:B-1---5:R-:W-:-:S12]  /*3360*/  @!P1 BRA `(.L_x_155) ;  /* 0x0000001000549947 */ /* 0x022fd80003800000 */
        /* <DEDUP_REMOVED lines=11> */
.L_x_178:
        /* <DEDUP_REMOVED lines=27> */
.L_x_161:
[----:B-1----:R-:W-:Y:S01]  /*35d0*/  FMUL.FTZ R30, R21, R20 ;  /* 0x00000014151e7220 */ /* 0x002fe20000410000 */
[----:B------:R-:W-:-:S03]  /*35e0*/  FMUL.FTZ R0, R20, 0.5 ;  /* 0x3f00000014007820 */ /* 0x000fc60000410000 */
[----:B------:R-:W-:-:S04]  /*35f0*/  FFMA R21, -R30, R30, R21 ;  /* 0x0000001e1e157223 */ /* 0x000fc80000000115 */
[----:B------:R-:W-:-:S07]  /*3600*/  FFMA R30, R21, R0, R30 ;  /* 0x00000000151e7223 */ /* 0x000fce000000001e */
.L_x_162:
[----:B------:R-:W-:Y:S05]  /*3610*/  BSYNC.RECONVERGENT B6 ;  /* 0x0000000000067941 */ /* 0x000fea0003800200 */
.L_x_160:
[----:B------:R-:W0:Y:S01]  /*3620*/  LDC.64 R20, c[0x0][0x380] ;  /* 0x0000e000ff147b82 */ /* 0x000e220000000a00 */
[----:B------:R-:W-:Y:S01]  /*3630*/  FMUL R30, R30, UR4 ;  /* 0x000000041e1e7c20 */ /* 0x000fe20008400000 */
[----:B-----5:R-:W-:-:S03]  /*3640*/  FMUL R28, R7, R28 ;  /* 0x0000001c071c7220 */ /* 0x020fc60000400000 */
[----:B------:R-:W0:Y:S08]  /*3650*/  F2I.TRUNC.NTZ R27, R30 ;  /* 0x0000001e001b7305 */ /* 0x000e30000020f100 */
[----:B------:R-:W1:Y:S01]  /*3660*/  F2F.F64.F32 R28, R28 ;  /* 0x0000001c001c7310 */ /* 0x000e620000201800 */
[----:B0-----:R-:W-:-:S05]  /*3670*/  IMAD.WIDE R20, R27, 0x8, R20 ;  /* 0x000000081b147825 */ /* 0x001fca00078e0214 */
[----:B-1----:R0:W-:Y:S02]  /*3680*/  REDG.E.ADD.F64.RN.STRONG.GPU desc[UR8][R20.64], R28 ;  /* 0x0000001c140079a6 */ /* 0x0021e4000c12ff08 */
.L_x_159:
[----:B------:R-:W-:Y:S05]  /*3690*/  BSYNC.RECONVERGENT B5 ;  /* 0x0000000000057941 */ /* 0x000fea0003800200 */
.L_x_158:
        /* <DEDUP_REMOVED lines=22> */
.L_x_166:
[----:B-1----:R-:W-:Y:S01]  /*3800*/  FMUL.FTZ R30, R21, R20 ;  /* 0x00000014151e7220 */ /* 0x002fe20000410000 */
[----:B------:R-:W-:-:S03]  /*3810*/  FMUL.FTZ R0, R20, 0.5 ;  /* 0x3f00000014007820 */ /* 0x000fc60000410000 */
[----:B------:R-:W-:-:S04]  /*3820*/  FFMA R21, -R30, R30, R21 ;  /* 0x0000001e1e157223 */ /* 0x000fc80000000115 */
[----:B------:R-:W-:-:S07]  /*3830*/  FFMA R30, R21, R0, R30 ;  /* 0x00000000151e7223 */ /* 0x000fce000000001e */
.L_x_167:
[----:B------:R-:W-:Y:S05]  /*3840*/  BSYNC.RECONVERGENT B6 ;  /* 0x0000000000067941 */ /* 0x000fea0003800200 */
.L_x_165:
[----:B------:R-:W0:Y:S01]  /*3850*/  LDC.64 R20, c[0x0][0x380] ;  /* 0x0000e000ff147b82 */ /* 0x000e220000000a00 */
[----:B------:R-:W-:Y:S01]  /*3860*/  FMUL R30, R30, UR4 ;  /* 0x000000041e1e7c20 */ /* 0x000fe20008400000 */
[----:B-----5:R-:W-:-:S03]  /*3870*/  FMUL R28, R7, R28 ;  /* 0x0000001c071c7220 */ /* 0x020fc60000400000 */
[----:B------:R-:W0:Y:S08]  /*3880*/  F2I.TRUNC.NTZ R27, R30 ;  /* 0x0000001e001b7305 */ /* 0x000e30000020f100 */
[----:B------:R-:W1:Y:S01]  /*3890*/  F2F.F64.F32 R28, R28 ;  /* 0x0000001c001c7310 */ /* 0x000e620000201800 */
[----:B0-----:R-:W-:-:S05]  /*38a0*/  IMAD.WIDE R20, R27, 0x8, R20 ;  /* 0x000000081b147825 */ /* 0x001fca00078e0214 */
[----:B-1----:R0:W-:Y:S02]  /*38b0*/  REDG.E.ADD.F64.RN.STRONG.GPU desc[UR8][R20.64], R28 ;  /* 0x0000001c140079a6 */ /* 0x0021e4000c12ff08 */
.L_x_164:
[----:B------:R-:W-:Y:S05]  /*38c0*/  BSYNC.RECONVERGENT B5 ;  /* 0x0000000000057941 */ /* 0x000fea0003800200 */
.L_x_163:
        /* <DEDUP_REMOVED lines=22> */
.L_x_171:
[----:B-1----:R-:W-:Y:S01]  /*3a30*/  FMUL.FTZ R30, R21, R20 ;  /* 0x00000014151e7220 */ /* 0x002fe20000410000 */
[----:B------:R-:W-:-:S03]  /*3a40*/  FMUL.FTZ R0, R20, 0.5 ;  /* 0x3f00000014007820 */ /* 0x000fc60000410000 */
[----:B------:R-:W-:-:S04]  /*3a50*/  FFMA R21, -R30, R30, R21 ;  /* 0x0000001e1e157223 */ /* 0x000fc80000000115 */
[----:B------:R-:W-:-:S07]  /*3a60*/  FFMA R30, R21, R0, R30 ;  /* 0x00000000151e7223 */ /* 0x000fce000000001e */
.L_x_172:
[----:B------:R-:W-:Y:S05]  /*3a70*/  BSYNC.RECONVERGENT B6 ;  /* 0x0000000000067941 */ /* 0x000fea0003800200 */
.L_x_170:
[----:B------:R-:W0:Y:S01]  /*3a80*/  LDC.64 R20, c[0x0][0x380] ;  /* 0x0000e000ff147b82 */ /* 0x000e220000000a00 */
[----:B------:R-:W-:Y:S01]  /*3a90*/  FMUL R30, R30, UR4 ;  /* 0x000000041e1e7c20 */ /* 0x000fe20008400000 */
[----:B-----5:R-:W-:-:S03]  /*3aa0*/  FMUL R28, R7, R28 ;  /* 0x0000001c071c7220 */ /* 0x020fc60000400000 */
[----:B------:R-:W0:Y:S08]  /*3ab0*/  F2I.TRUNC.NTZ R27, R30 ;  /* 0x0000001e001b7305 */ /* 0x000e30000020f100 */
[----:B------:R-:W1:Y:S01]  /*3ac0*/  F2F.F64.F32 R28, R28 ;  /* 0x0000001c001c7310 */ /* 0x000e620000201800 */
[----:B0-----:R-:W-:-:S05]  /*3ad0*/  IMAD.WIDE R20, R27, 0x8, R20 ;  /* 0x000000081b147825 */ /* 0x001fca00078e0214 */
[----:B-1----:R0:W-:Y:S02]  /*3ae0*/  REDG.E.ADD.F64.RN.STRONG.GPU desc[UR8][R20.64], R28 ;  /* 0x0000001c140079a6 */ /* 0x0021e4000c12ff08 */
.L_x_169:
[----:B------:R-:W-:Y:S05]  /*3af0*/  BSYNC.RECONVERGENT B5 ;  /* 0x0000000000057941 */ /* 0x000fea0003800200 */
.L_x_168:
        /* <DEDUP_REMOVED lines=22> */
.L_x_176:
[----:B-1----:R-:W-:Y:S01]  /*3c60*/  FMUL.FTZ R30, R21, R20 ;  /* 0x00000014151e7220 */ /* 0x002fe20000410000 */
[----:B------:R-:W-:-:S03]  /*3c70*/  FMUL.FTZ R0, R20, 0.5 ;  /* 0x3f00000014007820 */ /* 0x000fc60000410000 */
[----:B------:R-:W-:-:S04]  /*3c80*/  FFMA R21, -R30, R30, R21 ;  /* 0x0000001e1e157223 */ /* 0x000fc80000000115 */
[----:B------:R-:W-:-:S07]  /*3c90*/  FFMA R30, R21, R0, R30 ;  /* 0x00000000151e7223 */ /* 0x000fce000000001e */
.L_x_177:
[----:B------:R-:W-:Y:S05]  /*3ca0*/  BSYNC.RECONVERGENT B6 ;  /* 0x0000000000067941 */ /* 0x000fea0003800200 */
.L_x_175:
[----:B------:R-:W0:Y:S01]  /*3cb0*/  LDC.64 R20, c[0x0][0x380] ;  /* 0x0000e000ff147b82 */ /* 0x000e220000000a00 */
[----:B------:R-:W-:Y:S01]  /*3cc0*/  FMUL R30, R30, UR4 ;  /* 0x000000041e1e7c20 */ /* 0x000fe20008400000 */
[----:B-----5:R-:W-:-:S03]  /*3cd0*/  FMUL R28, R7, R36 ;  /* 0x00000024071c7220 */ /* 0x020fc60000400000 */
[----:B------:R-:W0:Y:S08]  /*3ce0*/  F2I.TRUNC.NTZ R27, R30 ;  /* 0x0000001e001b7305 */ /* 0x000e30000020f100 */
[----:B------:R-:W1:Y:S01]  /*3cf0*/  F2F.F64.F32 R28, R28 ;  /* 0x0000001c001c7310 */ /* 0x000e620000201800 */
[----:B0-----:R-:W-:-:S05]  /*3d00*/  IMAD.WIDE R20, R27, 0x8, R20 ;  /* 0x000000081b147825 */ /* 0x001fca00078e0214 */
[----:B-1----:R0:W-:Y:S02]  /*3d10*/  REDG.E.ADD.F64.RN.STRONG.GPU desc[UR8][R20.64], R28 ;  /* 0x0000001c140079a6 */ /* 0x0021e4000c12ff08 */
.L_x_174:
[----:B------:R-:W-:Y:S05]  /*3d20*/  BSYNC.RECONVERGENT B5 ;  /* 0x0000000000057941 */ /* 0x000fea0003800200 */
.L_x_173:
[----:B------:R-:W-:Y:S01]  /*3d30*/  IADD3 R8, PT, PT, R8, 0x4, RZ ;  /* 0x0000000408087810 */ /* 0x000fe20007ffe0ff */
[----:B------:R-:W-:Y:S06]  /*3d40*/  @P1 BRA `(.L_x_178) ;  /* 0xfffffff400b41947 */ /* 0x000fec000383ffff */
.L_x_157:
[----:B------:R-:W-:Y:S05]  /*3d50*/  BSYNC B0 ;  /* 0x0000000000007941 */ /* 0x000fea0003800000 */
.L_x_156:
        /* <DEDUP_REMOVED lines=29> */
.L_x_184:
[----:B-1----:R-:W-:Y:S01]  /*3f30*/  FMUL.FTZ R30, R27, R28 ;  /* 0x0000001c1b1e7220 */ /* 0x002fe20000410000 */
[----:B------:R-:W-:-:S03]  /*3f40*/  FMUL.FTZ R0, R28, 0.5 ;  /* 0x3f0000001c007820 */ /* 0x000fc60000410000 */
[----:B------:R-:W-:-:S04]  /*3f50*/  FFMA R21, -R30, R30, R27 ;  /* 0x0000001e1e157223 */ /* 0x000fc8000000011b */
[----:B------:R-:W-:-:S07]  /*3f60*/  FFMA R30, R21, R0, R30 ;  /* 0x00000000151e7223 */ /* 0x000fce000000001e */
.L_x_185:
[----:B------:R-:W-:Y:S05]  /*3f70*/  BSYNC.RECONVERGENT B6 ;  /* 0x0000000000067941 */ /* 0x000fea0003800200 */
.L_x_183:
[----:B------:R-:W0:Y:S01]  /*3f80*/  LDC.64 R20, c[0x0][0x380] ;  /* 0x0000e000ff147b82 */ /* 0x000e220000000a00 */
[----:B------:R-:W-:Y:S01]  /*3f90*/  FMUL R30, R30, UR4 ;  /* 0x000000041e1e7c20 */ /* 0x000fe20008400000 */
[----:B-----5:R-:W-:-:S03]  /*3fa0*/  FMUL R6, R7, R6 ;  /* 0x0000000607067220 */ /* 0x020fc60000400000 */
[----:B------:R-:W0:Y:S08]  /*3fb0*/  F2I.TRUNC.NTZ R27, R30 ;  /* 0x0000001e001b7305 */ /* 0x000e30000020f100 */
[----:B------:R-:W1:Y:S01]  /*3fc0*/  F2F.F64.F32 R28, R6 ;  /* 0x00000006001c7310 */ /* 0x000e620000201800 */
[----:B0-----:R-:W-:-:S05]  /*3fd0*/  IMAD.WIDE R20, R27, 0x8, R20 ;  /* 0x000000081b147825 */ /* 0x001fca00078e0214 */
[----:B-1----:R0:W-:Y:S02]  /*3fe0*/  REDG.E.ADD.F64.RN.STRONG.GPU desc[UR8][R20.64], R28 ;  /* 0x0000001c140079a6 */ /* 0x0021e4000c12ff08 */
.L_x_182:
[----:B------:R-:W-:Y:S05]  /*3ff0*/  BSYNC.RECONVERGENT B5 ;  /* 0x0000000000057941 */ /* 0x000fea0003800200 */
.L_x_181:
        /* <DEDUP_REMOVED lines=24> */
.L_x_189:
[----:B-1----:R-:W-:Y:S01]  /*4180*/  FMUL.FTZ R30, R27, R28 ;  /* 0x0000001c1b1e7220 */ /* 0x002fe20000410000 */
[----:B------:R-:W-:-:S03]  /*4190*/  FMUL.FTZ R0, R28, 0.5 ;  /* 0x3f0000001c007820 */ /* 0x000fc60000410000 */
[----:B------:R-:W-:-:S04]  /*41a0*/  FFMA R21, -R30, R30, R27 ;  /* 0x0000001e1e157223 */ /* 0x000fc8000000011b */
[----:B------:R-:W-:-:S07]  /*41b0*/  FFMA R30, R21, R0, R30 ;  /* 0x00000000151e7223 */ /* 0x000fce000000001e */
.L_x_190:
[----:B------:R-:W-:Y:S05]  /*41c0*/  BSYNC.RECONVERGENT B6 ;  /* 0x0000000000067941 */ /* 0x000fea0003800200 */
.L_x_188:
[----:B------:R-:W0:Y:S01]  /*41d0*/  LDC.64 R20, c[0x0][0x380] ;  /* 0x0000e000ff147b82 */ /* 0x000e220000000a00 */
[----:B------:R-:W-:Y:S01]  /*41e0*/  FMUL R30, R30, UR4 ;  /* 0x000000041e1e7c20 */ /* 0x000fe20008400000 */
[----:B-----5:R-:W-:-:S03]  /*41f0*/  FMUL R6, R7, R6 ;  /* 0x0000000607067220 */ /* 0x020fc60000400000 */
[----:B------:R-:W0:Y:S08]  /*4200*/  F2I.TRUNC.NTZ R27, R30 ;  /* 0x0000001e001b7305 */ /* 0x000e30000020f100 */
[----:B------:R-:W1:Y:S01]  /*4210*/  F2F.F64.F32 R28, R6 ;  /* 0x00000006001c7310 */ /* 0x000e620000201800 */
[----:B0-----:R-:W-:-:S05]  /*4220*/  IMAD.WIDE R20, R27, 0x8, R20 ;  /* 0x000000081b147825 */ /* 0x001fca00078e0214 */
[----:B-1----:R0:W-:Y:S02]  /*4230*/  REDG.E.ADD.F64.RN.STRONG.GPU desc[UR8][R20.64], R28 ;  /* 0x0000001c140079a6 */ /* 0x0021e4000c12ff08 */
.L_x_187:
[----:B------:R-:W-:Y:S05]  /*4240*/  BSYNC.RECONVERGENT B5 ;  /* 0x0000000000057941 */ /* 0x000fea0003800200 */
.L_x_186:
[----:B------:R-:W-:-:S07]  /*4250*/  IADD3 R8, PT, PT, R8, 0x2, RZ ;  /* 0x0000000208087810 */ /* 0x000fce0007ffe0ff */
.L_x_180:
[----:B------:R-:W-:Y:S05]  /*4260*/  BSYNC.RECONVERGENT B0 ;  /* 0x0000000000007941 */ /* 0x000fea0003800200 */
.L_x_179:
        /* <DEDUP_REMOVED lines=25> */
.L_x_192:
[----:B-1----:R-:W-:Y:S01]  /*4400*/  FMUL.FTZ R30, R27, R8 ;  /* 0x000000081b1e7220 */ /* 0x002fe20000410000 */
[----:B------:R-:W-:-:S03]  /*4410*/  FMUL.FTZ R0, R8, 0.5 ;  /* 0x3f00000008007820 */ /* 0x000fc60000410000 */
[----:B------:R-:W-:-:S04]  /*4420*/  FFMA R9, -R30, R30, R27 ;  /* 0x0000001e1e097223 */ /* 0x000fc8000000011b */
[----:B------:R-:W-:-:S07]  /*4430*/  FFMA R30, R9, R0, R30 ;  /* 0x00000000091e7223 */ /* 0x000fce000000001e */
.L_x_193:
[----:B------:R-:W-:Y:S05]  /*4440*/  BSYNC.RECONVERGENT B0 ;  /* 0x0000000000007941 */ /* 0x000fea0003800200 */
.L_x_191:
[----:B------:R-:W0:Y:S01]  /*4450*/  LDC.64 R8, c[0x0][0x380] ;  /* 0x0000e000ff087b82 */ /* 0x000e220000000a00 */
[----:B------:R-:W-:Y:S01]  /*4460*/  FMUL R30, R30, UR4 ;  /* 0x000000041e1e7c20 */ /* 0x000fe20008400000 */
[----:B-----5:R-:W-:-:S03]  /*4470*/  FMUL R6, R7, R6 ;  /* 0x0000000607067220 */ /* 0x020fc60000400000 */
[----:B------:R-:W0:Y:S08]  /*4480*/  F2I.TRUNC.NTZ R11, R30 ;  /* 0x0000001e000b7305 */ /* 0x000e30000020f100 */
[----:B------:R-:W1:Y:S01]  /*4490*/  F2F.F64.F32 R6, R6 ;  /* 0x0000000600067310 */ /* 0x000e620000201800 */
[----:B0-----:R-:W-:-:S05]  /*44a0*/  IMAD.WIDE R8, R11, 0x8, R8 ;  /* 0x000000080b087825 */ /* 0x001fca00078e0208 */
[----:B-1----:R1:W-:Y:S02]  /*44b0*/  REDG.E.ADD.F64.RN.STRONG.GPU desc[UR8][R8.64], R6 ;  /* 0x00000006080079a6 */ /* 0x0023e4000c12ff08 */
.L_x_155:
[----:B------:R-:W-:Y:S05]  /*44c0*/  BSYNC B1 ;  /* 0x0000000000017941 */ /* 0x000fea0003800000 */
.L_x_154:
[----:B------:R-:W-:Y:S05]  /*44d0*/  @!P0 BRA `(.L_x_194) ;  /* 0xffffffec00848947 */ /* 0x000fea000383ffff */
.L_x_153:
[----:B------:R-:W-:Y:S05]  /*44e0*/  BSYNC B2 ;  /* 0x0000000000027941 */ /* 0x000fea0003800000 */
.L_x_152:
[----:B------:R-:W-:Y:S05]  /*44f0*/  @P2 BRA `(.L_x_195) ;  /* 0xffffffec00002947 */ /* 0x000fea000383ffff */
[----:B------:R-:W-:Y:S05]  /*4500*/  BSYNC B3 ;  /* 0x0000000000037941 */ /* 0x000fea0003800000 */
.L_x_151:
[----:B------:R-:W1:Y:S01]  /*4510*/  LDCU UR10, c[0x0][0x398] ;  /* 0x00007300ff0a77ac */ /* 0x000e620008000800 */
[----:B------:R-:W-:Y:S02]  /*4520*/  IADD3 R24, PT, PT, R24, 0x1, RZ ;  /* 0x0000000118187810 */ /* 0x000fe40007ffe0ff */
[----:B-1----:R-:W-:-:S04]  /*4530*/  MOV R7, UR10 ;  /* 0x0000000a00077c02 */ /* 0x002fc80008000f00 */
[----:B------:R-:W-:-:S13]  /*4540*/  ISETP.NE.AND P0, PT, R24, R7, PT ;  /* 0x000000071800720c */ /* 0x000fda0003f05270 */
[----:B------:R-:W-:Y:S05]  /*4550*/  @P0 BRA `(.L_x_196) ;  /* 0xffffffe800c40947 */ /* 0x000fea000383ffff */
.L_x_150:
[----:B------:R-:W-:Y:S05]  /*4560*/  BSYNC B4 ;  /* 0x0000000000047941 */ /* 0x000fea0003800000 */
.L_x_149:
[----:B------:R-:W-:Y:S02]  /*4570*/  IADD3 R6, PT, PT, R26, 0x1, RZ ;  /* 0x000000011a067810 */ /* 0x000fe40007ffe0ff */
[----:B------:R-:W-:-:S04]  /*4580*/  ISETP.GE.AND P0, PT, R7, 0x1, PT ;  /* 0x000000010700780c */ /* 0x000fc80003f06270 */
[----:B------:R-:W-:-:S13]  /*4590*/  ISETP.GE.OR P0, PT, R6, R7, !P0 ;  /* 0x000000070600720c */ /* 0x000fda0004706670 */
[----:B------:R-:W-:Y:S05]  /*45a0*/  @P0 EXIT ;  /* 0x000000000000094d */ /* 0x000fea0003800000 */
.L_x_244:
[----:B-1---5:R-:W1:Y:S02]  /*45b0*/  LDC.64 R10, c[0x0][0x390] ;  /* 0x0000e400ff0a7b82 */ /* 0x022e640000000a00 */
[----:B-1----:R-:W-:-:S06]  /*45c0*/  IMAD.WIDE R10, R6, 0x14, R10 ;  /* 0x00000014060a7825 */ /* 0x002fcc00078e020a */
[----:B------:R-:W2:Y:S01]  /*45d0*/  LDG.E R11, desc[UR8][R10.64] ;  /* 0x000000080a0b7981 */ /* 0x000ea2000c1e1900 */
[----:B------:R-:W-:Y:S01]  /*45e0*/  HFMA2 R7, -RZ, RZ, 0, 0 ;  /* 0x00000000ff077431 */ /* 0x000fe200000001ff */
[----:B------:R-:W-:Y:S01]  /*45f0*/  BSSY B4, `(.L_x_197) ;  /* 0x000014f000047945 */ /* 0x000fe20003800000 */
[----:B--2---:R-:W-:-:S04]  /*4600*/  FADD R8, -R2, R11 ;  /* 0x0000000b02087221 */ /* 0x004fc80000000100 */
[----:B0-----:R-:W-:-:S07]  /*4610*/  FMUL R8, R8, R8 ;  /* 0x0000000808087220 */ /* 0x001fce0000400000 */
.L_x_243:
[----:B-1----:R-:W1:Y:S01]  /*4620*/  LDC.64 R12, c[0x0][0x390] ;  /* 0x0000e400ff0c7b82 */ /* 0x002e620000000a00 */
[----:B------:R-:W2:Y:S02]  /*4630*/  LDCU UR10, c[0x0][0x398] ;  /* 0x00007300ff0a77ac */ /* 0x000ea40008000800 */
[----:B--2---:R-:W-:-:S04]  /*4640*/  IMAD R9, R7, UR10, R6 ;  /* 0x0000000a07097c24 */ /* 0x004fc8000f8e0206 */
[----:B-1----:R-:W-:-:S06]  /*4650*/  IMAD.WIDE R12, R9, 0x14, R12 ;  /* 0x00000014090c7825 */ /* 0x002fcc00078e020c */
[----:B------:R-:W2:Y:S01]  /*4660*/  LDG.E R12, desc[UR8][R12.64+0x4] ;  /* 0x000004080c0c7981 */ /* 0x000ea2000c1e1900 */
[----:B------:R-:W-:Y:S01]  /*4670*/  IADD3 R7, PT, PT, R7, 0x1, RZ ;  /* 0x0000000107077810 */ /* 0x000fe20007ffe0ff */
[----:B------:R-:W-:Y:S01]  /*4680*/  BSSY B3, `(.L_x_198) ;  /* 0x0000144000037945 */ /* 0x000fe20003800000 */
[----:B------:R-:W-:Y:S02]  /*4690*/  MOV R10, RZ ;  /* 0x000000ff000a7202 */ /* 0x000fe40000000f00 */
[----:B------:R-:W-:Y:S01]  /*46a0*/  ISETP.NE.AND P4, PT, R7, UR10, PT ;  /* 0x0000000a07007c0c */ /* 0x000fe2000bf85270 */
[----:B--2---:R-:W-:-:S04]  /*46b0*/  FADD R11, -R3, R12 ;  /* 0x0000000c030b7221 */ /* 0x004fc80000000100 */
[----:B0----5:R-:W-:-:S08]  /*46c0*/  FMUL R11, R11, R11 ;  /* 0x0000000b0b0b7220 */ /* 0x021fd00000400000 */
.L_x_242:
[----:B-1----:R-:W1:Y:S01]  /*46d0*/  LDC.64 R12, c[0x0][0x390] ;  /* 0x0000e400ff0c7b82 */ /* 0x002e620000000a00 */
[----:B0-----:R-:W-:Y:S01]  /*46e0*/  IMAD R19, R10, UR5, R9 ;  /* 0x000000050a137c24 */ /* 0x001fe2000f8e0209 */
[----:B------:R-:W2:Y:S03]  /*46f0*/  LDCU UR10, c[0x0][0x398] ;  /* 0x00007300ff0a77ac */ /* 0x000ea60008000800 */
[----:B-1----:R-:W-:-:S05]  /*4700*/  IMAD.WIDE R18, R19, 0x14, R12 ;  /* 0x0000001413127825 */ /* 0x002fca00078e020c */
[----:B------:R-:W3:Y:S01]  /*4710*/  LDG.E R15, desc[UR8][R18.64+0x8] ;  /* 0x00000808120f7981 */ /* 0x000ee2000c1e1900 */
[----:B------:R-:W-:Y:S01]  /*4720*/  IADD3 R10, PT, PT, R10, 0x1, RZ ;  /* 0x000000010a0a7810 */ /* 0x000fe20007ffe0ff */
[----:B------:R-:W-:Y:S03]  /*4730*/  BSSY B2, `(.L_x_199) ;  /* 0x0000137000027945 */ /* 0x000fe60003800000 */
[----:B--2---:R-:W-:Y:S01]  /*4740*/  ISETP.NE.AND P0, PT, R10, UR10, PT ;  /* 0x0000000a0a007c0c */ /* 0x004fe2000bf05270 */
[----:B---3--:R-:W-:-:S04]  /*4750*/  FADD R0, -R4, R15 ;  /* 0x0000000f04007221 */ /* 0x008fc80000000100 */
[----:B------:R-:W-:-:S04]  /*4760*/  FFMA R15, R0, R0, R11 ;  /* 0x00000000000f7223 */ /* 0x000fc8000000000b */
[----:B------:R-:W-:-:S05]  /*4770*/  FADD R0, R8, R15 ;  /* 0x0000000f08007221 */ /* 0x000fca0000000000 */
[----:B------:R-:W-:-:S13]  /*4780*/  FSETP.GTU.AND P1, PT, R0, R5, PT ;  /* 0x000000050000720b */ /* 0x000fda0003f2c000 */
[----:B-----5:R-:W-:Y:S05]  /*4790*/  @P1 BRA `(.L_x_200) ;  /* 0x0000001000c01947 */ /* 0x020fea0003800000 */
[----:B------:R-:W1:Y:S01]  /*47a0*/  S2R R0, SR_TID.X ;  /* 0x0000000000007919 */ /* 0x000e620000002100 */
[----:B------:R-:W1:Y:S08]  /*47b0*/  S2UR UR10, SR_CTAID.X ;  /* 0x00000000000a79c3 */ /* 0x000e700000002500 */
[----:B0-----:R-:W1:Y:S02]  /*47c0*/  LDC R21, c[0x0][0x360] ;  /* 0x0000d800ff157b82 */ /* 0x001e640000000800 */
[----:B-1----:R-:W-:-:S04]  /*47d0*/  IMAD R21, R21, UR10, R0 ;  /* 0x0000000a15157c24 */ /* 0x002fc8000f8e0200 */
        /* <DEDUP_REMOVED lines=10> */
[----:B------:R-:W-:Y:S02]  /*4880*/  IADD3 R16, PT, PT, R12, -R23, RZ ;  /* 0x800000170c107210 */ /* 0x000fe40007ffe0ff */
[----:B------:R-:W-:Y:S02]  /*4890*/  LOP3.LUT R0, R15, 0xfffffffc, RZ, 0xc0, !PT ;  /* 0xfffffffc0f007812 */ /* 0x000fe400078ec0ff */
[----:B----4-:R-:W-:Y:S02]  /*48a0*/  IADD3 R17, PT, PT, R17, R14, RZ ;  /* 0x0000000e11117210 */ /* 0x010fe40007ffe0ff */
[----:B------:R-:W-:Y:S02]  /*48b0*/  LOP3.LUT R22, R15, 0x3, RZ, 0xc0, !PT ;  /* 0x000000030f167812 */ /* 0x000fe400078ec0ff */
[----:B------:R-:W-:-:S07]  /*48c0*/  IADD3 R23, PT, PT, -R0, RZ, RZ ;  /* 0x000000ff00177210 */ /* 0x000fce0007ffe1ff */
.L_x_241:
        /* <DEDUP_REMOVED lines=17> */
[----:B------:R-:W-:Y:S02]  /*49e0*/  MOV R29, R23 ;  /* 0x00000017001d7202 */ /* 0x000fe40000000f00 */
[----:B------:R-:W-:-:S07]  /*49f0*/  MOV R27, R12 ;  /* 0x0000000c001b7202 */ /* 0x000fce0000000f00 */
.L_x_225:
        /* <DEDUP_REMOVED lines=27> */
.L_x_208:
[----:B-1----:R-:W-:Y:S01]  /*4bb0*/  FMUL.FTZ R30, R21, R20 ;  /* 0x00000014151e7220 */ /* 0x002fe20000410000 */
[----:B------:R-:W-:-:S03]  /*4bc0*/  FMUL.FTZ R0, R20, 0.5 ;  /* 0x3f00000014007820 */ /* 0x000fc60000410000 */
[----:B------:R-:W-:-:S04]  /*4bd0*/  FFMA R21, -R30, R30, R21 ;  /* 0x0000001e1e157223 */ /* 0x000fc80000000115 */
[----:B------:R-:W-:-:S07]  /*4be0*/  FFMA R30, R21, R0, R30 ;  /* 0x00000000151e7223 */ /* 0x000fce000000001e */
.L_x_209:
[----:B------:R-:W-:Y:S05]  /*4bf0*/  BSYNC.RECONVERGENT B6 ;  /* 0x0000000000067941 */ /* 0x000fea0003800200 */
.L_x_207:
[----:B------:R-:W0:Y:S01]  /*4c00*/  LDC.64 R20, c[0x0][0x380] ;  /* 0x0000e000ff147b82 */ /* 0x000e220000000a00 */
[----:B------:R-:W-:Y:S01]  /*4c10*/  FMUL R0, R30, UR4 ;  /* 0x000000041e007c20 */ /* 0x000fe20008400000 */
[----:B-----5:R-:W-:-:S03]  /*4c20*/  FMUL R31, R28, R31 ;  /* 0x0000001f1c1f7220 */ /* 0x020fc60000400000 */
[----:B------:R-:W0:Y:S08]  /*4c30*/  F2I.TRUNC.NTZ R33, R0 ;  /* 0x0000000000217305 */ /* 0x000e30000020f100 */
[----:B------:R-:W1:Y:S01]  /*4c40*/  F2F.F64.F32 R30, R31 ;  /* 0x0000001f001e7310 */ /* 0x000e620000201800 */
[----:B0-----:R-:W-:-:S05]  /*4c50*/  IMAD.WIDE R20, R33, 0x8, R20 ;  /* 0x0000000821147825 */ /* 0x001fca00078e0214 */
[----:B-1----:R0:W-:Y:S02]  /*4c60*/  REDG.E.ADD.F64.RN.STRONG.GPU desc[UR8][R20.64], R30 ;  /* 0x0000001e140079a6 */ /* 0x0021e4000c12ff08 */
.L_x_206:
[----:B------:R-:W-:Y:S05]  /*4c70*/  BSYNC.RECONVERGENT B5 ;  /* 0x0000000000057941 */ /* 0x000fea0003800200 */
.L_x_205:
[----:B------:R-:W2:Y:S04]  /*4c80*/  LDG.E R0, desc[UR8][R18.64+0x14] ;  /* 0x0000140812007981 */ /* 0x000ea8000c1e1900 */
[----:B0-----:R-:W3:Y:S04]  /*4c90*/  LDG.E R21, desc[UR8][R18.64+0x10] ;  /* 0x0000100812157981 */ /* 0x001ee8000c1e1900 */
        /* <DEDUP_REMOVED lines=20> */
.L_x_213:
[----:B-1----:R-:W-:Y:S01]  /*4de0*/  FMUL.FTZ R30, R21, R20 ;  /* 0x00000014151e7220 */ /* 0x002fe20000410000 */
[----:B------:R-:W-:-:S03]  /*4df0*/  FMUL.FTZ R0, R20, 0.5 ;  /* 0x3f00000014007820 */ /* 0x000fc60000410000 */
[----:B------:R-:W-:-:S04]  /*4e00*/  FFMA R21, -R30, R30, R21 ;  /* 0x0000001e1e157223 */ /* 0x000fc80000000115 */
[----:B------:R-:W-:-:S07]  /*4e10*/  FFMA R30, R21, R0, R30 ;  /* 0x00000000151e7223 */ /* 0x000fce000000001e */
.L_x_214:
[----:B------:R-:W-:Y:S05]  /*4e20*/  BSYNC.RECONVERGENT B6 ;  /* 0x0000000000067941 */ /* 0x000fea0003800200 */
.L_x_212:
[----:B------:R-:W0:Y:S01]  /*4e30*/  LDC.64 R20, c[0x0][0x380] ;  /* 0x0000e000ff147b82 */ /* 0x000e220000000a00 */
[----:B------:R-:W-:Y:S01]  /*4e40*/  FMUL R0, R30, UR4 ;  /* 0x000000041e007c20 */ /* 0x000fe20008400000 */
[----:B-----5:R-:W-:-:S03]  /*4e50*/  FMUL R31, R28, R31 ;  /* 0x0000001f1c1f7220 */ /* 0x020fc60000400000 */
[----:B------:R-:W0:Y:S08]  /*4e60*/  F2I.TRUNC.NTZ R33, R0 ;  /* 0x0000000000217305 */ /* 0x000e30000020f100 */
[----:B------:R-:W1:Y:S01]  /*4e70*/  F2F.F64.F32 R30, R31 ;  /* 0x0000001f001e7310 */ /* 0x000e620000201800 */
[----:B0-----:R-:W-:-:S05]  /*4e80*/  IMAD.WIDE R20, R33, 0x8, R20 ;  /* 0x0000000821147825 */ /* 0x001fca00078e0214 */
[----:B-1----:R0:W-:Y:S02]  /*4e90*/  REDG.E.ADD.F64.RN.STRONG.GPU desc[UR8][R20.64], R30 ;  /* 0x0000001e140079a6 */ /* 0x0021e4000c12ff08 */
.L_x_211:
[----:B------:R-:W-:Y:S05]  /*4ea0*/  BSYNC.RECONVERGENT B5 ;  /* 0x0000000000057941 */ /* 0x000fea0003800200 */
.L_x_210:
        /* <DEDUP_REMOVED lines=22> */
.L_x_218:
[----:B-1----:R-:W-:Y:S01]  /*5010*/  FMUL.FTZ R30, R21, R20 ;  /* 0x00000014151e7220 */ /* 0x002fe20000410000 */
[----:B------:R-:W-:-:S03]  /*5020*/  FMUL.FTZ R0, R20, 0.5 ;  /* 0x3f00000014007820 */ /* 0x000fc60000410000 */
[----:B------:R-:W-:-:S04]  /*5030*/  FFMA R21, -R30, R30, R21 ;  /* 0x0000001e1e157223 */ /* 0x000fc80000000115 */
[----:B------:R-:W-:-:S07]  /*5040*/  FFMA R30, R21, R0, R30 ;  /* 0x00000000151e7223 */ /* 0x000fce000000001e */
.L_x_219:
[----:B------:R-:W-:Y:S05]  /*5050*/  BSYNC.RECONVERGENT B6 ;  /* 0x0000000000067941 */ /* 0x000fea0003800200 */
.L_x_217:
[----:B------:R-:W0:Y:S01]  /*5060*/  LDC.64 R20, c[0x0][0x380] ;  /* 0x0000e000ff147b82 */ /* 0x000e220000000a00 */
[----:B------:R-:W-:Y:S01]  /*5070*/  FMUL R0, R30, UR4 ;  /* 0x000000041e007c20 */ /* 0x000fe20008400000 */
[----:B-----5:R-:W-:-:S03]  /*5080*/  FMUL R31, R28, R31 ;  /* 0x0000001f1c1f7220 */ /* 0x020fc60000400000 */
[----:B------:R-:W0:Y:S08]  /*5090*/  F2I.TRUNC.NTZ R33, R0 ;  /* 0x0000000000217305 */ /* 0x000e30000020f100 */
[----:B------:R-:W1:Y:S01]  /*50a0*/  F2F.F64.F32 R30, R31 ;  /* 0x0000001f001e7310 */ /* 0x000e620000201800 */
[----:B0-----:R-:W-:-:S05]  /*50b0*/  IMAD.WIDE R20, R33, 0x8, R20 ;  /* 0x0000000821147825 */ /* 0x001fca00078e0214 */
[----:B-1----:R0:W-:Y:S02]  /*50c0*/  REDG.E.ADD.F64.RN.STRONG.GPU desc[UR8][R20.64], R30 ;  /* 0x0000001e140079a6 */ /* 0x0021e4000c12ff08 */
.L_x_216:
[----:B------:R-:W-:Y:S05]  /*50d0*/  BSYNC.RECONVERGENT B5 ;  /* 0x0000000000057941 */ /* 0x000fea0003800200 */
.L_x_215:
        /* <DEDUP_REMOVED lines=22> */
.L_x_223:
[----:B-1----:R-:W-:Y:S01]  /*5240*/  FMUL.FTZ R30, R21, R20 ;  /* 0x00000014151e7220 */ /* 0x002fe20000410000 */
[----:B------:R-:W-:-:S03]  /*5250*/  FMUL.FTZ R0, R20, 0.5 ;  /* 0x3f00000014007820 */ /* 0x000fc60000410000 */
[----:B------:R-:W-:-:S04]  /*5260*/  FFMA R21, -R30, R30, R21 ;  /* 0x0000001e1e157223 */ /* 0x000fc80000000115 */
[----:B------:R-:W-:-:S07]  /*5270*/  FFMA R30, R21, R0, R30 ;  /* 0x00000000151e7223 */ /* 0x000fce000000001e */
.L_x_224:
[----:B------:R-:W-:Y:S05]  /*5280*/  BSYNC.RECONVERGENT B6 ;  /* 0x0000000000067941 */ /* 0x000fea0003800200 */
.L_x_222:
[----:B------:R-:W0:Y:S01]  /*5290*/  LDC.64 R20, c[0x0][0x380] ;  /* 0x0000e000ff147b82 */ /* 0x000e220000000a00 */
[----:B------:R-:W-:Y:S01]  /*52a0*/  FMUL R30, R30, UR4 ;  /* 0x000000041e1e7c20 */ /* 0x000fe20008400000 */
[----:B-----5:R-:W-:-:S03]  /*52b0*/  FMUL R19, R28, R19 ;  /* 0x000000131c137220 */ /* 0x020fc60000400000 */
[----:B------:R-:W0:Y:S08]  /*52c0*/  F2I.TRUNC.NTZ R31, R30 ;  /* 0x0000001e001f7305 */ /* 0x000e30000020f100 */
[----:B------:R-:W1:Y:S01]  /*52d0*/  F2F.F64.F32 R18, R19 ;  /* 0x0000001300127310 */ /* 0x000e620000201800 */
[----:B0-----:R-:W-:-:S05]  /*52e0*/  IMAD.WIDE R20, R31, 0x8, R20 ;  /* 0x000000081f147825 */ /* 0x001fca00078e0214 */
[----:B-1----:R0:W-:Y:S02]  /*52f0*/  REDG.E.ADD.F64.RN.STRONG.GPU desc[UR8][R20.64], R18 ;  /* 0x00000012140079a6 */ /* 0x0021e4000c12ff08 */
.L_x_221:
[----:B------:R-:W-:Y:S05]  /*5300*/  BSYNC.RECONVERGENT B5 ;  /* 0x0000000000057941 */ /* 0x000fea0003800200 */
.L_x_220:
[----:B------:R-:W-:Y:S01]  /*5310*/  IADD3 R27, PT, PT, R27, 0x4, RZ ;  /* 0x000000041b1b7810 */ /* 0x000fe20007ffe0ff */
[----:B------:R-:W-:Y:S06]  /*5320*/  @P2 BRA `(.L_x_225) ;  /* 0xfffffff400b42947 */ /* 0x000fec000383ffff */
.L_x_204:
[----:B------:R-:W-:Y:S05]  /*5330*/  BSYNC B0 ;  /* 0x0000000000007941 */ /* 0x000fea0003800000 */
.L_x_203:
[----:B------:R-:W-:-:S13]  /*5340*/  ISETP.NE.AND P2, PT, R22, RZ, PT ;  /* 0x000000ff1600720c */ /* 0x000fda0003f45270 */
[----:B------:R-:W-:Y:S05]  /*5350*/  @!P2 BRA `(.L_x_202) ;  /* 0x0000000400c8a947 */ /* 0x000fea0003800000 */
[----:B------:R-:W-:Y:S01]  /*5360*/  ISETP.NE.AND P2, PT, R22, 0x1, PT ;  /* 0x000000011600780c */ /* 0x000fe20003f45270 */
[----:B------:R-:W-:-:S12]  /*5370*/  BSSY.RECONVERGENT B0, `(.L_x_226) ;  /* 0x000004b000007945 */ /* 0x000fd80003800200 */
[----:B------:R-:W-:Y:S05]  /*5380*/  @!P2 BRA `(.L_x_227) ;  /* 0x000000040024a947 */ /* 0x000fea0003800000 */
[----:B------:R-:W1:Y:S02]  /*5390*/  LDC.64 R36, c[0x0][0x388] ;  /* 0x0000e200ff247b82 */ /* 0x000e640000000a00 */
[----:B-1----:R-:W-:-:S05]  /*53a0*/  IMAD.WIDE R36, R27, 0x10, R36 ;  /* 0x000000101b247825 */ /* 0x002fca00078e0224 */
[----:B------:R-:W2:Y:S04]  /*53b0*/  LDG.E R0, desc[UR8][R36.64+0x4] ;  /* 0x0000040824007981 */ /* 0x000ea8000c1e1900 */
[----:B0-----:R-:W3:Y:S04]  /*53c0*/  LDG.E R19, desc[UR8][R36.64] ;  /* 0x0000000824137981 */ /* 0x001ee8000c1e1900 */
        /* <DEDUP_REMOVED lines=20> */
.L_x_231:
[----:B-1----:R-:W-:Y:S01]  /*5510*/  FMUL.FTZ R30, R21, R18 ;  /* 0x00000012151e7220 */ /* 0x002fe20000410000 */
[----:B------:R-:W-:-:S03]  /*5520*/  FMUL.FTZ R0, R18, 0.5 ;  /* 0x3f00000012007820 */ /* 0x000fc60000410000 */
[----:B------:R-:W-:-:S04]  /*5530*/  FFMA R21, -R30, R30, R21 ;  /* 0x0000001e1e157223 */ /* 0x000fc80000000115 */
[----:B------:R-:W-:-:S07]  /*5540*/  FFMA R30, R21, R0, R30 ;  /* 0x00000000151e7223 */ /* 0x000fce000000001e */
.L_x_232:
[----:B------:R-:W-:Y:S05]  /*5550*/  BSYNC.RECONVERGENT B6 ;  /* 0x0000000000067941 */ /* 0x000fea0003800200 */
.L_x_230:
[----:B------:R-:W0:Y:S01]  /*5560*/  LDC.64 R20, c[0x0][0x380] ;  /* 0x0000e000ff147b82 */ /* 0x000e220000000a00 */
[----:B------:R-:W-:Y:S01]  /*5570*/  FMUL R30, R30, UR4 ;  /* 0x000000041e1e7c20 */ /* 0x000fe20008400000 */
[----:B-----5:R-:W-:-:S03]  /*5580*/  FMUL R19, R28, R19 ;  /* 0x000000131c137220 */ /* 0x020fc60000400000 */
[----:B------:R-:W0:Y:S08]  /*5590*/  F2I.TRUNC.NTZ R29, R30 ;  /* 0x0000001e001d7305 */ /* 0x000e30000020f100 */
[----:B------:R-:W1:Y:S01]  /*55a0*/  F2F.F64.F32 R18, R19 ;  /* 0x0000001300127310 */ /* 0x000e620000201800 */
[----:B0-----:R-:W-:-:S05]  /*55b0*/  IMAD.WIDE R20, R29, 0x8, R20 ;  /* 0x000000081d147825 */ /* 0x001fca00078e0214 */
[----:B-1----:R0:W-:Y:S02]  /*55c0*/  REDG.E.ADD.F64.RN.STRONG.GPU desc[UR8][R20.64], R18 ;  /* 0x00000012140079a6 */ /* 0x0021e4000c12ff08 */
.L_x_229:
[----:B------:R-:W-:Y:S05]  /*55d0*/  BSYNC.RECONVERGENT B5 ;  /* 0x0000000000057941 */ /* 0x000fea0003800200 */
.L_x_228:
        /* <DEDUP_REMOVED lines=22> */
.L_x_236:
[----:B-1----:R-:W-:Y:S01]  /*5740*/  FMUL.FTZ R30, R19, R18 ;  /* 0x00000012131e7220 */ /* 0x002fe20000410000 */
[----:B------:R-:W-:-:S03]  /*5750*/  FMUL.FTZ R0, R18, 0.5 ;  /* 0x3f00000012007820 */ /* 0x000fc60000410000 */
[----:B------:R-:W-:-:S04]  /*5760*/  FFMA R19, -R30, R30, R19 ;  /* 0x0000001e1e137223 */ /* 0x000fc80000000113 */
[----:B------:R-:W-:-:S07]  /*5770*/  FFMA R30, R19, R0, R30 ;  /* 0x00000000131e7223 */ /* 0x000fce000000001e */
.L_x_237:
[----:B------:R-:W-:Y:S05]  /*5780*/  BSYNC.RECONVERGENT B6 ;  /* 0x0000000000067941 */ /* 0x000fea0003800200 */
.L_x_235:
[----:B------:R-:W0:Y:S01]  /*5790*/  LDC.64 R18, c[0x0][0x380] ;  /* 0x0000e000ff127b82 */ /* 0x000e220000000a00 */
[----:B------:R-:W-:Y:S01]  /*57a0*/  FMUL R30, R30, UR4 ;  /* 0x000000041e1e7c20 */ /* 0x000fe20008400000 */
[----:B-----5:R-:W-:-:S03]  /*57b0*/  FMUL R20, R28, R37 ;  /* 0x000000251c147220 */ /* 0x020fc60000400000 */
[----:B------:R-:W0:Y:S08]  /*57c0*/  F2I.TRUNC.NTZ R29, R30 ;  /* 0x0000001e001d7305 */ /* 0x000e30000020f100 */
[----:B------:R-:W1:Y:S01]  /*57d0*/  F2F.F64.F32 R20, R20 ;  /* 0x0000001400147310 */ /* 0x000e620000201800 */
[----:B0-----:R-:W-:-:S05]  /*57e0*/  IMAD.WIDE R18, R29, 0x8, R18 ;  /* 0x000000081d127825 */ /* 0x001fca00078e0212 */
[----:B-1----:R0:W-:Y:S02]  /*57f0*/  REDG.E.ADD.F64.RN.STRONG.GPU desc[UR8][R18.64], R20 ;  /* 0x00000014120079a6 */ /* 0x0021e4000c12ff08 */
.L_x_234:
[----:B------:R-:W-:Y:S05]  /*5800*/  BSYNC.RECONVERGENT B5 ;  /* 0x0000000000057941 */ /* 0x000fea0003800200 */
.L_x_233:
[----:B------:R-:W-:-:S07]  /*5810*/  IADD3 R27, PT, PT, R27, 0x2, RZ ;  /* 0x000000021b1b7810 */ /* 0x000fce0007ffe0ff */
.L_x_227:
[----:B------:R-:W-:Y:S05]  /*5820*/  BSYNC.RECONVERGENT B0 ;  /* 0x0000000000007941 */ /* 0x000fea0003800200 */
.L_x_226:
        /* <DEDUP_REMOVED lines=25> */
.L_x_239:
[----:B-1----:R-:W-:Y:S01]  /*59c0*/  FMUL.FTZ R30, R27, R20 ;  /* 0x000000141b1e7220 */ /* 0x002fe20000410000 */
[----:B------:R-:W-:-:S03]  /*59d0*/  FMUL.FTZ R0, R20, 0.5 ;  /* 0x3f00000014007820 */ /* 0x000fc60000410000 */
[----:B------:R-:W-:-:S04]  /*59e0*/  FFMA R19, -R30, R30, R27 ;  /* 0x0000001e1e137223 */ /* 0x000fc8000000011b */
[----:B------:R-:W-:-:S07]  /*59f0*/  FFMA R30, R19, R0, R30 ;  /* 0x00000000131e7223 */ /* 0x000fce000000001e */
.L_x_240:
[----:B------:R-:W-:Y:S05]  /*5a00*/  BSYNC.RECONVERGENT B0 ;  /* 0x0000000000007941 */ /* 0x000fea0003800200 */
.L_x_238:
[----:B------:R-:W0:Y:S01]  /*5a10*/  LDC.64 R18, c[0x0][0x380] ;  /* 0x0000e000ff127b82 */ /* 0x000e220000000a00 */
[----:B------:R-:W-:Y:S01]  /*5a20*/  FMUL R30, R30, UR4 ;  /* 0x000000041e1e7c20 */ /* 0x000fe20008400000 */
[----:B-----5:R-:W-:-:S03]  /*5a30*/  FMUL R20, R28, R25 ;  /* 0x000000191c147220 */ /* 0x020fc60000400000 */
[----:B------:R-:W0:Y:S08]  /*5a40*/  F2I.TRUNC.NTZ R27, R30 ;  /* 0x0000001e001b7305 */ /* 0x000e30000020f100 */
[----:B------:R-:W1:Y:S01]  /*5a50*/  F2F.F64.F32 R20, R20 ;  /* 0x0000001400147310 */ /* 0x000e620000201800 */
[----:B0-----:R-:W-:-:S05]  /*5a60*/  IMAD.WIDE R18, R27, 0x8, R18 ;  /* 0x000000081b127825 */ /* 0x001fca00078e0212 */
[----:B-1----:R1:W-:Y:S02]  /*5a70*/  REDG.E.ADD.F64.RN.STRONG.GPU desc[UR8][R18.64], R20 ;  /* 0x00000014120079a6 */ /* 0x0023e4000c12ff08 */
.L_x_202:
[----:B------:R-:W-:Y:S05]  /*5a80*/  BSYNC B1 ;  /* 0x0000000000017941 */ /* 0x000fea0003800000 */
.L_x_201:
[----:B------:R-:W-:Y:S05]  /*5a90*/  @!P1 BRA `(.L_x_241) ;  /* 0xffffffec008c9947 */ /* 0x000fea000383ffff */
.L_x_200:
[----:B------:R-:W-:Y:S05]  /*5aa0*/  BSYNC B2 ;  /* 0x0000000000027941 */ /* 0x000fea0003800000 */
.L_x_199:
[----:B------:R-:W-:Y:S05]  /*5ab0*/  @P0 BRA `(.L_x_242) ;  /* 0xffffffec00040947 */ /* 0x000fea000383ffff */
[----:B------:R-:W-:Y:S05]  /*5ac0*/  BSYNC B3 ;  /* 0x0000000000037941 */ /* 0x000fea0003800000 */
.L_x_198:
[----:B------:R-:W-:Y:S05]  /*5ad0*/  @P4 BRA `(.L_x_243) ;  /* 0xffffffe800d04947 */ /* 0x000fea000383ffff */
[----:B------:R-:W-:Y:S05]  /*5ae0*/  BSYNC B4 ;  /* 0x0000000000047941 */ /* 0x000fea0003800000 */
.L_x_197:
[----:B------:R-:W2:Y:S01]  /*5af0*/  LDCU UR10, c[0x0][0x398] ;  /* 0x00007300ff0a77ac */ /* 0x000ea20008000800 */
[----:B------:R-:W-:-:S04]  /*5b00*/  IADD3 R6, PT, PT, R6, 0x1, RZ ;  /* 0x0000000106067810 */ /* 0x000fc80007ffe0ff */
[----:B--2---:R-:W-:-:S13]  /*5b10*/  ISETP.NE.AND P0, PT, R6, UR10, PT ;  /* 0x0000000a06007c0c */ /* 0x004fda000bf05270 */
[----:B------:R-:W-:Y:S05]  /*5b20*/  @P0 BRA `(.L_x_244) ;  /* 0xffffffe800a00947 */ /* 0x000fea000383ffff */
[----:B------:R-:W-:Y:S05]  /*5b30*/  EXIT ;  /* 0x000000000000794d */ /* 0x000fea0003800000 */
        .weak           $__internal_2_$__cuda_sm20_sqrt_rn_f32_slowpath
        .type           $__internal_2_$__cuda_sm20_sqrt_rn_f32_slowpath,@function
        .size           $__internal_2_$__cuda_sm20_sqrt_rn_f32_slowpath,($__internal_3_$__cuda_sm3x_div_rn_noftz_f32_slowpath - $__internal_2_$__cuda_sm20_sqrt_rn_f32_slowpath)
$__internal_2_$__cuda_sm20_sqrt_rn_f32_slowpath:
        /* <DEDUP_REMOVED lines=12> */
[----:B0-----:R-:W-:-:S04]  /*5c00*/  @P3 FMUL.FTZ R21, R32, R30 ;  /* 0x0000001e20153220 */ /* 0x001fc80000410000 */
[----:B------:R-:W-:-:S04]  /*5c10*/  @P3 FADD.FTZ R33, -R21, -RZ ;  /* 0x800000ff15213221 */ /* 0x000fc80000010100 */
[----:B------:R-:W-:Y:S01]  /*5c20*/  @P3 FFMA R34, R21, R33, R32 ;  /* 0x0000002115223223 */ /* 0x000fe20000000020 */
[----:B------:R-:W-:Y:S01]  /*5c30*/  @P3 FMUL.FTZ R33, R30, 0.5 ;  /* 0x3f0000001e213820 */ /* 0x000fe20000410000 */
[----:B------:R-:W-:-:S03]  /*5c40*/  @!P3 MOV R30, R0 ;  /* 0x00000000001eb202 */ /* 0x000fc60000000f00 */
[----:B------:R-:W-:-:S04]  /*5c50*/  @P3 FFMA R33, R34, R33, R21 ;  /* 0x0000002122213223 */ /* 0x000fc80000000015 */
[----:B------:R-:W-:-:S07]  /*5c60*/  @P3 FMUL.FTZ R30, R33, 2.3283064365386962891e-10 ;  /* 0x2f800000211e3820 */ /* 0x000fce0000410000 */
.L_x_245:
[----:B------:R-:W-:-:S04]  /*5c70*/  HFMA2 R21, -RZ, RZ, 0, 0 ;  /* 0x00000000ff157431 */ /* 0x000fc800000001ff */
[----:B------:R-:W-:Y:S05]  /*5c80*/  RET.REL.NODEC R20 `(_Z12make_histoXXPdP8PointW3DP5DNodeiiff) ;  /* 0xffffffa014dc7950 */ /* 0x000fea0003c3ffff */
        .weak           $__internal_3_$__cuda_sm3x_div_rn_noftz_f32_slowpath
        .type           $__internal_3_$__cuda_sm3x_div_rn_noftz_f32_slowpath,@function
        .size           $__internal_3_$__cuda_sm3x_div_rn_noftz_f32_slowpath,(.L_x_259 - $__internal_3_$__cuda_sm3x_div_rn_noftz_f32_slowpath)
$__internal_3_$__cuda_sm3x_div_rn_noftz_f32_slowpath:
        /* <DEDUP_REMOVED lines=31> */
[----:B------:R-:W-:Y:S01]  /*5e80*/  @P0 MOV R11, RZ ;  /* 0x000000ff000b0202 */ /* 0x000fe20000000f00 */
[----:B------:R-:W-:Y:S01]  /*5e90*/  @!P0 FFMA R9, R0, 1.84467440737095516160e+19, RZ ;  /* 0x5f80000000098823 */ /* 0x000fe200000000ff */
[----:B------:R-:W-:Y:S01]  /*5ea0*/  @!P0 MOV R11, 0xffffffc0 ;  /* 0xffffffc0000b8802 */ /* 0x000fe20000000f00 */
[----:B------:R-:W-:-:S03]  /*5eb0*/  @!P1 FFMA R10, R3, 1.84467440737095516160e+19, RZ ;  /* 0x5f800000030a9823 */ /* 0x000fc600000000ff */
[----:B------:R-:W-:-:S07]  /*5ec0*/  @!P1 IADD3 R11, PT, PT, R11, 0x40, RZ ;  /* 0x000000400b0b9810 */ /* 0x000fce0007ffe0ff */
.L_x_246:
[----:B------:R-:W-:Y:S02]  /*5ed0*/  LEA R3, R8, 0xc0800000, 0x17 ;  /* 0xc080000008037811 */ /* 0x000fe400078eb8ff */
[----:B------:R-:W-:Y:S02]  /*5ee0*/  IADD3 R4, PT, PT, R4, -0x7f, RZ ;  /* 0xffffff8104047810 */ /* 0x000fe40007ffe0ff */
[----:B------:R-:W-:-:S03]  /*5ef0*/  IADD3 R3, PT, PT, -R3, R10, RZ ;  /* 0x0000000a03037210 */ /* 0x000fc60007ffe1ff */
[C---:B------:R-:W-:Y:S01]  /*5f00*/  IMAD R0, R4.reuse, -0x800000, R9 ;  /* 0xff80000004007824 */ /* 0x040fe200078e0209 */
[----:B------:R-:W0:Y:S01]  /*5f10*/  MUFU.RCP R10, R3 ;  /* 0x00000003000a7308 */ /* 0x000e220000001000 */
[----:B------:R-:W-:Y:S01]  /*5f20*/  FADD.FTZ R13, -R3, -RZ ;  /* 0x800000ff030d7221 */ /* 0x000fe20000010100 */
[----:B------:R-:W-:-:S04]  /*5f30*/  IADD3 R4, PT, PT, R4, 0x7f, -R8 ;  /* 0x0000007f04047810 */ /* 0x000fc80007ffe808 */
[----:B------:R-:W-:Y:S01]  /*5f40*/  IADD3 R4, PT, PT, R4, R11, RZ ;  /* 0x0000000b04047210 */ /* 0x000fe20007ffe0ff */
        /* <DEDUP_REMOVED lines=9> */
[----:B------:R-:W-:-:S04]  /*5fe0*/  IADD3 R8, PT, PT, R0, R4, RZ ;  /* 0x0000000400087210 */ /* 0x000fc80007ffe0ff */
[----:B------:R-:W-:-:S04]  /*5ff0*/  IADD3 R0, PT, PT, R8, -0x1, RZ ;  /* 0xffffffff08007810 */ /* 0x000fc80007ffe0ff */
        /* <DEDUP_REMOVED lines=31> */
.L_x_252:
[----:B------:R-:W-:-:S04]  /*61f0*/  LOP3.LUT R9, R9, 0x80000000, RZ, 0xc0, !PT ;  /* 0x8000000009097812 */ /* 0x000fc800078ec0ff */
[----:B------:R-:W-:Y:S01]  /*6200*/  LOP3.LUT R9, R9, 0x7f800000, RZ, 0xfc, !PT ;  /* 0x7f80000009097812 */ /* 0x000fe200078efcff */
[----:B------:R-:W-:Y:S06]  /*6210*/  BRA `(.L_x_253) ;  /* 0x0000000000047947 */ /* 0x000fec0003800000 */
.L_x_251:
[----:B------:R-:W-:-:S07]  /*6220*/  LEA R9, R4, R9, 0x17 ;  /* 0x0000000904097211 */ /* 0x000fce00078eb8ff */
.L_x_253:
[----:B------:R-:W-:Y:S01]  /*6230*/  R2UR UR4, R9 ;  /* 0x00000000090472ca */ /* 0x000fe200000e0000 */
[----:B------:R-:W-:-:S14]  /*6240*/  BRA `(.L_x_254) ;  /* 0x0000000000307947 */ /* 0x000fdc0003800000 */
.L_x_250:
[----:B------:R-:W-:-:S04]  /*6250*/  LOP3.LUT R9, R10, 0x80000000, R9, 0x48, !PT ;  /* 0x800000000a097812 */ /* 0x000fc800078e4809 */
[----:B------:R-:W-:-:S04]  /*6260*/  LOP3.LUT R9, R9, 0x7f800000, RZ, 0xfc, !PT ;  /* 0x7f80000009097812 */ /* 0x000fc800078efcff */
[----:B------:R-:W-:Y:S01]  /*6270*/  R2UR UR4, R9 ;  /* 0x00000000090472ca */ /* 0x000fe200000e0000 */
[----:B------:R-:W-:-:S14]  /*6280*/  BRA `(.L_x_254) ;  /* 0x0000000000207947 */ /* 0x000fdc0003800000 */
.L_x_249:
[----:B------:R-:W-:-:S04]  /*6290*/  LOP3.LUT R9, R10, 0x80000000, R9, 0x48, !PT ;  /* 0x800000000a097812 */ /* 0x000fc800078e4809 */
[----:B------:R-:W-:Y:S01]  /*62a0*/  R2UR UR4, R9 ;  /* 0x00000000090472ca */ /* 0x000fe200000e0000 */
[----:B------:R-:W-:-:S14]  /*62b0*/  BRA `(.L_x_254) ;  /* 0x0000000000147947 */ /* 0x000fdc0003800000 */
.L_x_248:
[----:B------:R-:W0:Y:S02]  /*62c0*/  MUFU.RSQ R0, -QNAN ;  /* 0xffc0000000007908 */ /* 0x000e240000001400 */
[----:B0-----:R-:W-:Y:S01]  /*62d0*/  R2UR UR4, R0 ;  /* 0x00000000000472ca */ /* 0x001fe200000e0000 */
[----:B------:R-:W-:-:S14]  /*62e0*/  BRA `(.L_x_254) ;  /* 0x0000000000087947 */ /* 0x000fdc0003800000 */
.L_x_247:
[----:B------:R-:W-:-:S05]  /*62f0*/  FADD.FTZ R0, R0, R3 ;  /* 0x0000000300007221 */ /* 0x000fca0000010000 */
[----:B------:R-:W-:-:S15]  /*6300*/  R2UR UR4, R0 ;  /* 0x00000000000472ca */ /* 0x000fde00000e0000 */
.L_x_254:
[----:B------:R-:W-:-:S04]  /*6310*/  HFMA2 R3, -RZ, RZ, 0, 0 ;  /* 0x00000000ff037431 */ /* 0x000fc800000001ff */
[----:B------:R-:W-:Y:S05]  /*6320*/  RET.REL.NODEC R2 `(_Z12make_histoXXPdP8PointW3DP5DNodeiiff) ;  /* 0xffffff9c02347950 */ /* 0x000fea0003c3ffff */
.L_x_255:
        /* <DEDUP_REMOVED lines=13> */
.L_x_259:


//--------------------- .nv.shared.reserved.0     --------------------------
	.section	.nv.shared.reserved.0,"aw",@nobits
	.weak		__nv_reservedSMEM_offset_0_alias
	.size		__nv_reservedSMEM_offset_0_alias, 0, 64
	.other		__nv_reservedSMEM_offset_0_alias,@"STO_CUDA_RESERVED_SHARED STV_DEFAULT"
__nv_reservedSMEM_offset_0_alias:
	.zero		0
	.zero		64


//--------------------- .nv.constant0._Z12make_histoXYPdP8PointW3DP5DNodeS1_S3_iiff --------------------------
	.section	.nv.constant0._Z12make_histoXYPdP8PointW3DP5DNodeS1_S3_iiff,"a",@progbits
	.sectionflags	@""
	.align	4
.nv.constant0._Z12make_histoXYPdP8PointW3DP5DNodeS1_S3_iiff:
	.zero		952


//--------------------- .nv.constant0._Z12make_histoXXPdP8PointW3DP5DNodeiiff --------------------------
	.section	.nv.constant0._Z12make_histoXXPdP8PointW3DP5DNodeiiff,"a",@progbits
	.sectionflags	@""
	.align	4
.nv.constant0._Z12make_histoXXPdP8PointW3DP5DNodeiiff:
	.zero		936


//--------------------- SYMBOLS --------------------------

	.type		.nv.reservedSmem.offset0,@object
	.size		.nv.reservedSmem.offset0,0x4
